	.target	sm_90a

	.elftype	@"ET_EXEC"


//--------------------- .note.nv.tkinfo           --------------------------
	.section	.note.nv.tkinfo,"",@"SHT_NOTE"
	.sectionflags	@"SHF_NOTE_NV_TKINFO"
	.tkinfo
        /*0018*/ 	.word	0x00000002
        /*0030*/ 	.string	""
        /*0030*/ 	.string	"ptxas"
        /*0030*/ 	.string	"Cuda compilation tools, release 13.0, V13.0.88"
        /*0030*/ 	.string	"Build cuda_13.0.r13.0/compiler.36424714_0"
        /*0030*/ 	.string	"-arch sm_90a -m 64 "



//--------------------- .note.nv.cuinfo           --------------------------
	.section	.note.nv.cuinfo,"",@"SHT_NOTE"
	.sectionflags	@"SHF_NOTE_NV_CUINFO"
        /*0018*/ 	.short	0x0002
        /*001a*/ 	.short	0x005a
        /*001c*/ 	.short	0x0082
	.zero		2


//--------------------- .nv.info                  --------------------------
	.section	.nv.info,"",@"SHT_CUDA_INFO"
	.align	4


	//----- nvinfo : EIATTR_REGCOUNT
	.align		4
        /*0000*/ 	.byte	0x04, 0x2f
        /*0002*/ 	.short	(.L_15 - .L_14)
	.align		4
.L_14:
        /*0004*/ 	.word	index@(_ZN7cutlass13device_kernelINS_4gemm6kernel13GemmUniversalIN4cute5tupleIJiiiiEEENS1_10collective13CollectiveMmaINS1_34MainloopSm90TmaGmmaWarpSpecializedILi3ENS5_IJNS4_1CILi2EEESB_NSA_ILi1EEEEEENS1_35KernelTmaWarpSpecializedCooperativeEEENS5_IJNSA_ILi256EEENSA_ILi128EEENSA_ILi64EEEEEENS_10bfloat16_tENS5_IJlSC_lEEESK_SL_NS4_8TiledMMAINS4_8MMA_AtomIJNS4_4SM904GMMA28MMA_64x128x16_F32BF16BF16_SSILNSP_5MajorE0ELSR_0ELNSP_7ScaleInE1ELSS_1EEEEEENS4_6LayoutINS5_IJSB_SC_SC_EEENS5_IJSC_NSA_ILi0EEESX_EEEEENS5_IJNS4_10UnderscoreES10_S10_EEEEENS4_23SM90_TMA_LOAD_MULTICASTENS4_14ComposedLayoutINS4_7SwizzleILi3ELi4ELi3EEENS4_18smem_ptr_flag_bitsILi16EEENSV_INS5_IJNSA_ILi8EEESI_EEENS5_IJSI_SC_EEEEEEEvNS4_8identityES13_S1D_vS1E_EENS_8epilogue10collective6detail29Sm90TmaWarpSpecializedAdapterINS1H_15DefaultEpilogueISK_SL_SL_NS1G_6thread17LinearCombinationISK_Li1EffLNS1L_9ScaleType4KindE0ELNS_15FloatRoundStyleE2ESK_EENS1_15EpilogueDefaultEEEEEvvEEEEvNT_6ParamsE)
        /*0008*/ 	.word	0x000000a8


	//----- nvinfo : EIATTR_FRAME_SIZE
	.align		4
.L_15:
        /*000c*/ 	.byte	0x04, 0x11
        /*000e*/ 	.short	(.L_17 - .L_16)
	.align		4
.L_16:
        /*0010*/ 	.word	index@(_ZN7cutlass13device_kernelINS_4gemm6kernel13GemmUniversalIN4cute5tupleIJiiiiEEENS1_10collective13CollectiveMmaINS1_34MainloopSm90TmaGmmaWarpSpecializedILi3ENS5_IJNS4_1CILi2EEESB_NSA_ILi1EEEEEENS1_35KernelTmaWarpSpecializedCooperativeEEENS5_IJNSA_ILi256EEENSA_ILi128EEENSA_ILi64EEEEEENS_10bfloat16_tENS5_IJlSC_lEEESK_SL_NS4_8TiledMMAINS4_8MMA_AtomIJNS4_4SM904GMMA28MMA_64x128x16_F32BF16BF16_SSILNSP_5MajorE0ELSR_0ELNSP_7ScaleInE1ELSS_1EEEEEENS4_6LayoutINS5_IJSB_SC_SC_EEENS5_IJSC_NSA_ILi0EEESX_EEEEENS5_IJNS4_10UnderscoreES10_S10_EEEEENS4_23SM90_TMA_LOAD_MULTICASTENS4_14ComposedLayoutINS4_7SwizzleILi3ELi4ELi3EEENS4_18smem_ptr_flag_bitsILi16EEENSV_INS5_IJNSA_ILi8EEESI_EEENS5_IJSI_SC_EEEEEEEvNS4_8identityES13_S1D_vS1E_EENS_8epilogue10collective6detail29Sm90TmaWarpSpecializedAdapterINS1H_15DefaultEpilogueISK_SL_SL_NS1G_6thread17LinearCombinationISK_Li1EffLNS1L_9ScaleType4KindE0ELNS_15FloatRoundStyleE2ESK_EENS1_15EpilogueDefaultEEEEEvvEEEEvNT_6ParamsE)
        /*0014*/ 	.word	0x00000000


	//----- nvinfo : EIATTR_MIN_STACK_SIZE
	.align		4
.L_17:
        /*0018*/ 	.byte	0x04, 0x12
        /*001a*/ 	.short	(.L_19 - .L_18)
	.align		4
.L_18:
        /*001c*/ 	.word	index@(_ZN7cutlass13device_kernelINS_4gemm6kernel13GemmUniversalIN4cute5tupleIJiiiiEEENS1_10collective13CollectiveMmaINS1_34MainloopSm90TmaGmmaWarpSpecializedILi3ENS5_IJNS4_1CILi2EEESB_NSA_ILi1EEEEEENS1_35KernelTmaWarpSpecializedCooperativeEEENS5_IJNSA_ILi256EEENSA_ILi128EEENSA_ILi64EEEEEENS_10bfloat16_tENS5_IJlSC_lEEESK_SL_NS4_8TiledMMAINS4_8MMA_AtomIJNS4_4SM904GMMA28MMA_64x128x16_F32BF16BF16_SSILNSP_5MajorE0ELSR_0ELNSP_7ScaleInE1ELSS_1EEEEEENS4_6LayoutINS5_IJSB_SC_SC_EEENS5_IJSC_NSA_ILi0EEESX_EEEEENS5_IJNS4_10UnderscoreES10_S10_EEEEENS4_23SM90_TMA_LOAD_MULTICASTENS4_14ComposedLayoutINS4_7SwizzleILi3ELi4ELi3EEENS4_18smem_ptr_flag_bitsILi16EEENSV_INS5_IJNSA_ILi8EEESI_EEENS5_IJSI_SC_EEEEEEEvNS4_8identityES13_S1D_vS1E_EENS_8epilogue10collective6detail29Sm90TmaWarpSpecializedAdapterINS1H_15DefaultEpilogueISK_SL_SL_NS1G_6thread17LinearCombinationISK_Li1EffLNS1L_9ScaleType4KindE0ELNS_15FloatRoundStyleE2ESK_EENS1_15EpilogueDefaultEEEEEvvEEEEvNT_6ParamsE)
        /*0020*/ 	.word	0x00000000
.L_19:


//--------------------- .nv.compat                --------------------------
	.section	.nv.compat,"",@"SHT_CUDA_COMPAT_INFO"
	.align	4
        /*0000*/ 	.byte	0x02, 0x09, 0x01, 0x00, 0x02, 0x02, 0x04, 0x00, 0x02, 0x05, 0x05, 0x00, 0x03, 0x07, 0x01, 0x01
        /*0010*/ 	.byte	0x02, 0x03, 0x01, 0x00, 0x02, 0x06, 0x01, 0x00, 0x04, 0x0b, 0x08, 0x00, 0x00, 0x00, 0x00, 0x00
        /*0020*/ 	.byte	0x00, 0x00, 0x00, 0x00


//--------------------- .nv.info._ZN7cutlass13device_kernelINS_4gemm6kernel13GemmUniversalIN4cute5tupleIJiiiiEEENS1_10collective13CollectiveMmaINS1_34MainloopSm90TmaGmmaWarpSpecializedILi3ENS5_IJNS4_1CILi2EEESB_NSA_ILi1EEEEEENS1_35KernelTmaWarpSpecializedCooperativeEEENS5_IJNSA_ILi256EEENSA_ILi128EEENSA_ILi64EEEEEENS_10bfloat16_tENS5_IJlSC_lEEESK_SL_NS4_8TiledMMAINS4_8MMA_AtomIJNS4_4SM904GMMA28MMA_64x128x16_F32BF16BF16_SSILNSP_5MajorE0ELSR_0ELNSP_7ScaleInE1ELSS_1EEEEEENS4_6LayoutINS5_IJSB_SC_SC_EEENS5_IJSC_NSA_ILi0EEESX_EEEEENS5_IJNS4_10UnderscoreES10_S10_EEEEENS4_23SM90_TMA_LOAD_MULTICASTENS4_14ComposedLayoutINS4_7SwizzleILi3ELi4ELi3EEENS4_18smem_ptr_flag_bitsILi16EEENSV_INS5_IJNSA_ILi8EEESI_EEENS5_IJSI_SC_EEEEEEEvNS4_8identityES13_S1D_vS1E_EENS_8epilogue10collective6detail29Sm90TmaWarpSpecializedAdapterINS1H_15DefaultEpilogueISK_SL_SL_NS1G_6thread17LinearCombinationISK_Li1EffLNS1L_9ScaleType4KindE0ELNS_15FloatRoundStyleE2ESK_EENS1_15EpilogueDefaultEEEEEvvEEEEvNT_6ParamsE --------------------------
	.section	.nv.info._ZN7cutlass13device_kernelINS_4gemm6kernel13GemmUniversalIN4cute5tupleIJiiiiEEENS1_10collective13CollectiveMmaINS1_34MainloopSm90TmaGmmaWarpSpecializedILi3ENS5_IJNS4_1CILi2EEESB_NSA_ILi1EEEEEENS1_35KernelTmaWarpSpecializedCooperativeEEENS5_IJNSA_ILi256EEENSA_ILi128EEENSA_ILi64EEEEEENS_10bfloat16_tENS5_IJlSC_lEEESK_SL_NS4_8TiledMMAINS4_8MMA_AtomIJNS4_4SM904GMMA28MMA_64x128x16_F32BF16BF16_SSILNSP_5MajorE0ELSR_0ELNSP_7ScaleInE1ELSS_1EEEEEENS4_6LayoutINS5_IJSB_SC_SC_EEENS5_IJSC_NSA_ILi0EEESX_EEEEENS5_IJNS4_10UnderscoreES10_S10_EEEEENS4_23SM90_TMA_LOAD_MULTICASTENS4_14ComposedLayoutINS4_7SwizzleILi3ELi4ELi3EEENS4_18smem_ptr_flag_bitsILi16EEENSV_INS5_IJNSA_ILi8EEESI_EEENS5_IJSI_SC_EEEEEEEvNS4_8identityES13_S1D_vS1E_EENS_8epilogue10collective6detail29Sm90TmaWarpSpecializedAdapterINS1H_15DefaultEpilogueISK_SL_SL_NS1G_6thread17LinearCombinationISK_Li1EffLNS1L_9ScaleType4KindE0ELNS_15FloatRoundStyleE2ESK_EENS1_15EpilogueDefaultEEEEEvvEEEEvNT_6ParamsE,"",@"SHT_CUDA_INFO"
	.sectionflags	@""
	.align	4


	//----- nvinfo : EIATTR_CUDA_API_VERSION
	.align		4
        /*0000*/ 	.byte	0x04, 0x37
        /*0002*/ 	.short	(.L_21 - .L_20)
.L_20:
        /*0004*/ 	.word	0x00000082


	//----- nvinfo : EIATTR_KPARAM_INFO
	.align		4
.L_21:
        /*0008*/ 	.byte	0x04, 0x17
        /*000a*/ 	.short	(.L_23 - .L_22)
.L_22:
        /*000c*/ 	.word	0x00000000
        /*0010*/ 	.short	0x0000
        /*0012*/ 	.short	0x0070
        /*0014*/ 	.byte	0x00, 0xf0, 0x01, 0x10


	//----- nvinfo : EIATTR_SPARSE_MMA_MASK
	.align		4
.L_23:
        /*0018*/ 	.byte	0x03, 0x50
        /*001a*/ 	.short	0x0000


	//----- nvinfo : EIATTR_MAXREG_COUNT
	.align		4
        /*001c*/ 	.byte	0x03, 0x1b
        /*001e*/ 	.short	0x00a8


	//----- nvinfo : EIATTR_NUM_BARRIERS
	.align		4
        /*0020*/ 	.byte	0x02, 0x4c
        /*0022*/ 	.byte	0x01
	.zero		1


	//----- nvinfo : EIATTR_EXTERNS
	.align		4
        /*0024*/ 	.byte	0x04, 0x0f
        /*0026*/ 	.short	(.L_25 - .L_24)


	//   ....[0]....
	.align		4
.L_24:
        /*0028*/ 	.word	index@(__assertfail)


	//----- nvinfo : EIATTR_MERCURY_ISA_VERSION
	.align		4
.L_25:
        /*002c*/ 	.byte	0x03, 0x5f
        /*002e*/ 	.short	0x0101


	//----- nvinfo : EIATTR_INT_WARP_WIDE_INSTR_OFFSETS
	.align		4
        /*0030*/ 	.byte	0x04, 0x31
        /*0032*/ 	.short	(.L_27 - .L_26)


	//   ....[0]....
.L_26:
        /*0034*/ 	.word	0x00000460


	//   ....[1]....
        /*0038*/ 	.word	0x00000490


	//   ....[2]....
        /*003c*/ 	.word	0x00000650


	//----- nvinfo : EIATTR_COOP_GROUP_MASK_REGIDS
	.align		4
.L_27:
        /*0040*/ 	.byte	0x04, 0x29
        /*0042*/ 	.short	(.L_29 - .L_28)


	//   ....[0]....
.L_28:
        /*0044*/ 	.word	0xffffffff


	//   ....[1]....
        /*0048*/ 	.word	0xffffffff


	//   ....[2]....
        /*004c*/ 	.word	0xffffffff


	//   ....[3]....
        /*0050*/ 	.word	0xffffffff


	//   ....[4]....
        /*0054*/ 	.word	0xffffffff


	//   ....[5]....
        /*0058*/ 	.word	0xffffffff


	//----- nvinfo : EIATTR_COOP_GROUP_INSTR_OFFSETS
	.align		4
.L_29:
        /*005c*/ 	.byte	0x04, 0x28
        /*005e*/ 	.short	(.L_31 - .L_30)


	//   ....[0]....
.L_30:
        /*0060*/ 	.word	0x00000060


	//   ....[1]....
        /*0064*/ 	.word	0x00000070


	//   ....[2]....
        /*0068*/ 	.word	0x00000130


	//   ....[3]....
        /*006c*/ 	.word	0x000002b0


	//   ....[4]....
        /*0070*/ 	.word	0x000007d0


	//   ....[5]....
        /*0074*/ 	.word	0x00001220


	//----- nvinfo : EIATTR_REG_RECONFIG
	.align		4
.L_31:
        /*0078*/ 	.byte	0x01, 0x54
	.zero		2


	//----- nvinfo : EIATTR_SYSCALL_OFFSETS
	.align		4
        /*007c*/ 	.byte	0x04, 0x46
        /*007e*/ 	.short	(.L_33 - .L_32)


	//   ....[0]....
.L_32:
        /*0080*/ 	.word	0x000013e0


	//----- nvinfo : EIATTR_MBARRIER_INSTR_OFFSETS
	.align		4
.L_33:
        /*0084*/ 	.byte	0x04, 0x39
        /*0086*/ 	.short	(.L_35 - .L_34)


	//   ....[0]....
.L_34:
        /*0088*/ 	.word	0x00000230
        /*008c*/ 	.word	0x000000ff
        /*0090*/ 	.word	0x00000000
        /*0094*/ 	.short	0x0100
        /*0096*/ 	.byte	0x08
	.zero		1


	//   ....[1]....
        /*0098*/ 	.word	0x00000240
        /*009c*/ 	.word	0x000000ff
        /*00a0*/ 	.word	0x00000018
        /*00a4*/ 	.short	0x0100
        /*00a6*/ 	.byte	0x08
	.zero		1


	//   ....[2]....
        /*00a8*/ 	.word	0x00000250
        /*00ac*/ 	.word	0x000000ff
        /*00b0*/ 	.word	0x00000008
        /*00b4*/ 	.short	0x0100
        /*00b6*/ 	.byte	0x08
	.zero		1


	//   ....[3]....
        /*00b8*/ 	.word	0x00000260
        /*00bc*/ 	.word	0x000000ff
        /*00c0*/ 	.word	0x00000020
        /*00c4*/ 	.short	0x0100
        /*00c6*/ 	.byte	0x08
	.zero		1


	//   ....[4]....
        /*00c8*/ 	.word	0x00000270
        /*00cc*/ 	.word	0x000000ff
        /*00d0*/ 	.word	0x00000010
        /*00d4*/ 	.short	0x0100
        /*00d6*/ 	.byte	0x08
	.zero		1


	//   ....[5]....
        /*00d8*/ 	.word	0x00000280
        /*00dc*/ 	.word	0x000000ff
        /*00e0*/ 	.word	0x00000028
        /*00e4*/ 	.short	0x0100
        /*00e6*/ 	.byte	0x08
	.zero		1


	//   ....[6]....
        /*00e8*/ 	.word	0x000006d0
        /*00ec*/ 	.word	0x000000ff
        /*00f0*/ 	.word	0x00000040
        /*00f4*/ 	.short	0x0100
        /*00f6*/ 	.byte	0x06
	.zero		1


	//   ....[7]....
        /*00f8*/ 	.word	0x00000760
        /*00fc*/ 	.word	0x000000ff
        /*0100*/ 	.word	0x00000048
        /*0104*/ 	.short	0x0100
        /*0106*/ 	.byte	0x06
	.zero		1


	//   ....[8]....
        /*0108*/ 	.word	0x000014a0
        /*010c*/ 	.word	0x00000003
        /*0110*/ 	.word	0x00000000
        /*0114*/ 	.short	0x010a
        /*0116*/ 	.byte	0x3f
	.zero		1


	//   ....[9]....
        /*0118*/ 	.word	0x000014e0
        /*011c*/ 	.word	0x00000003
        /*0120*/ 	.word	0x00000000
        /*0124*/ 	.short	0x010a
        /*0126*/ 	.byte	0x3f
	.zero		1


	//   ....[10]....
        /*0128*/ 	.word	0x000019f0
        /*012c*/ 	.word	0x00000005
        /*0130*/ 	.word	0x00000000
        /*0134*/ 	.short	0x010a
        /*0136*/ 	.byte	0x3f
	.zero		1


	//   ....[11]....
        /*0138*/ 	.word	0x00001a30
        /*013c*/ 	.word	0x00000005
        /*0140*/ 	.word	0x00000000
        /*0144*/ 	.short	0x010a
        /*0146*/ 	.byte	0x3f
	.zero		1


	//   ....[12]....
        /*0148*/ 	.word	0x00001dd0
        /*014c*/ 	.word	0x00000005
        /*0150*/ 	.word	0x00000000
        /*0154*/ 	.short	0x0101
        /*0156*/ 	.byte	0x3f
	.zero		1


	//   ....[13]....
        /*0158*/ 	.word	0x00001ff0
        /*015c*/ 	.word	0x00000003
        /*0160*/ 	.word	0x00000000
        /*0164*/ 	.short	0x0101
        /*0166*/ 	.byte	0x3f
	.zero		1


	//   ....[14]....
        /*0168*/ 	.word	0x0000b8e0
        /*016c*/ 	.word	0x0000000e
        /*0170*/ 	.word	0x00000018
        /*0174*/ 	.short	0x010a
        /*0176*/ 	.byte	0x3f
	.zero		1


	//   ....[15]....
        /*0178*/ 	.word	0x0000bc90
        /*017c*/ 	.word	0x00000006
        /*0180*/ 	.word	0x00000048
        /*0184*/ 	.short	0x0101
        /*0186*/ 	.byte	0x3f
	.zero		1


	//   ....[16]....
        /*0188*/ 	.word	0x0000c3c0
        /*018c*/ 	.word	0x00000007
        /*0190*/ 	.word	0x00000000
        /*0194*/ 	.short	0x010a
        /*0196*/ 	.byte	0x3f
	.zero		1


	//   ....[17]....
        /*0198*/ 	.word	0x0000c440
        /*019c*/ 	.word	0x00000009
        /*01a0*/ 	.word	0x00000000
        /*01a4*/ 	.short	0x010a
        /*01a6*/ 	.byte	0x3f
	.zero		1


	//   ....[18]....
        /*01a8*/ 	.word	0x0000c4d0
        /*01ac*/ 	.word	0x00000003
        /*01b0*/ 	.word	0x00000000
        /*01b4*/ 	.short	0x010a
        /*01b6*/ 	.byte	0x3f
	.zero		1


	//   ....[19]....
        /*01b8*/ 	.word	0x0000c530
        /*01bc*/ 	.word	0x00000003
        /*01c0*/ 	.word	0x00000000
        /*01c4*/ 	.short	0x010a
        /*01c6*/ 	.byte	0x3f
	.zero		1


	//   ....[20]....
        /*01c8*/ 	.word	0x0000c580
        /*01cc*/ 	.word	0x00000005
        /*01d0*/ 	.word	0x00000000
        /*01d4*/ 	.short	0x010a
        /*01d6*/ 	.byte	0x3f
	.zero		1


	//   ....[21]....
        /*01d8*/ 	.word	0x0000c650
        /*01dc*/ 	.word	0x0000000e
        /*01e0*/ 	.word	0x00000018
        /*01e4*/ 	.short	0x010a
        /*01e6*/ 	.byte	0x3f
	.zero		1


	//   ....[22]....
        /*01e8*/ 	.word	0x0000c720
        /*01ec*/ 	.word	0x00000007
        /*01f0*/ 	.word	0x00000000
        /*01f4*/ 	.short	0x010a
        /*01f6*/ 	.byte	0x3f
	.zero		1


	//   ....[23]....
        /*01f8*/ 	.word	0x0000c770
        /*01fc*/ 	.word	0x00000009
        /*0200*/ 	.word	0x00000000
        /*0204*/ 	.short	0x010a
        /*0206*/ 	.byte	0x3f
	.zero		1


	//----- nvinfo : EIATTR_NUM_MBARRIERS
	.align		4
.L_35:
        /*0208*/ 	.byte	0x03, 0x38
        /*020a*/ 	.short	0x0008


	//----- nvinfo : EIATTR_EXIT_INSTR_OFFSETS
	.align		4
        /*020c*/ 	.byte	0x04, 0x1c
        /*020e*/ 	.short	(.L_37 - .L_36)


	//   ....[0]....
.L_36:
        /*0210*/ 	.word	0x00000930


	//   ....[1]....
        /*0214*/ 	.word	0x00001150


	//   ....[2]....
        /*0218*/ 	.word	0x0000af20


	//   ....[3]....
        /*021c*/ 	.word	0x0000b480


	//   ....[4]....
        /*0220*/ 	.word	0x0000c520


	//----- nvinfo : EIATTR_MAX_THREADS
	.align		4
.L_37:
        /*0224*/ 	.byte	0x04, 0x05
        /*0226*/ 	.short	(.L_39 - .L_38)
.L_38:
        /*0228*/ 	.word	0x00000180
        /*022c*/ 	.word	0x00000001
        /*0230*/ 	.word	0x00000001


	//----- nvinfo : EIATTR_CRS_STACK_SIZE
	.align		4
.L_39:
        /*0234*/ 	.byte	0x04, 0x1e
        /*0236*/ 	.short	(.L_41 - .L_40)
.L_40:
        /*0238*/ 	.word	0x00000000


	//----- nvinfo : EIATTR_CBANK_PARAM_SIZE
	.align		4
.L_41:
        /*023c*/ 	.byte	0x03, 0x19
        /*023e*/ 	.short	0x0470


	//----- nvinfo : EIATTR_PARAM_CBANK
	.align		4
        /*0240*/ 	.byte	0x04, 0x0a
        /*0242*/ 	.short	(.L_43 - .L_42)
	.align		4
.L_42:
        /*0244*/ 	.word	index@(.nv.constant0._ZN7cutlass13device_kernelINS_4gemm6kernel13GemmUniversalIN4cute5tupleIJiiiiEEENS1_10collective13CollectiveMmaINS1_34MainloopSm90TmaGmmaWarpSpecializedILi3ENS5_IJNS4_1CILi2EEESB_NSA_ILi1EEEEEENS1_35KernelTmaWarpSpecializedCooperativeEEENS5_IJNSA_ILi256EEENSA_ILi128EEENSA_ILi64EEEEEENS_10bfloat16_tENS5_IJlSC_lEEESK_SL_NS4_8TiledMMAINS4_8MMA_AtomIJNS4_4SM904GMMA28MMA_64x128x16_F32BF16BF16_SSILNSP_5MajorE0ELSR_0ELNSP_7ScaleInE1ELSS_1EEEEEENS4_6LayoutINS5_IJSB_SC_SC_EEENS5_IJSC_NSA_ILi0EEESX_EEEEENS5_IJNS4_10UnderscoreES10_S10_EEEEENS4_23SM90_TMA_LOAD_MULTICASTENS4_14ComposedLayoutINS4_7SwizzleILi3ELi4ELi3EEENS4_18smem_ptr_flag_bitsILi16EEENSV_INS5_IJNSA_ILi8EEESI_EEENS5_IJSI_SC_EEEEEEEvNS4_8identityES13_S1D_vS1E_EENS_8epilogue10collective6detail29Sm90TmaWarpSpecializedAdapterINS1H_15DefaultEpilogueISK_SL_SL_NS1G_6thread17LinearCombinationISK_Li1EffLNS1L_9ScaleType4KindE0ELNS_15FloatRoundStyleE2ESK_EENS1_15EpilogueDefaultEEEEEvvEEEEvNT_6ParamsE)
        /*0248*/ 	.short	0x0210
        /*024a*/ 	.short	0x0470


	//----- nvinfo : EIATTR_SW_WAR
	.align		4
.L_43:
        /*024c*/ 	.byte	0x04, 0x36
        /*024e*/ 	.short	(.L_45 - .L_44)
.L_44:
        /*0250*/ 	.word	0x00000008
.L_45:


//--------------------- .nv.callgraph             --------------------------
	.section	.nv.callgraph,"",@"SHT_CUDA_CALLGRAPH"
	.align	4
	.sectionentsize	8
	.align		4
        /*0000*/ 	.word	0x00000000
	.align		4
        /*0004*/ 	.word	0xffffffff
	.align		4
        /*0008*/ 	.word	index@(_ZN7cutlass13device_kernelINS_4gemm6kernel13GemmUniversalIN4cute5tupleIJiiiiEEENS1_10collective13CollectiveMmaINS1_34MainloopSm90TmaGmmaWarpSpecializedILi3ENS5_IJNS4_1CILi2EEESB_NSA_ILi1EEEEEENS1_35KernelTmaWarpSpecializedCooperativeEEENS5_IJNSA_ILi256EEENSA_ILi128EEENSA_ILi64EEEEEENS_10bfloat16_tENS5_IJlSC_lEEESK_SL_NS4_8TiledMMAINS4_8MMA_AtomIJNS4_4SM904GMMA28MMA_64x128x16_F32BF16BF16_SSILNSP_5MajorE0ELSR_0ELNSP_7ScaleInE1ELSS_1EEEEEENS4_6LayoutINS5_IJSB_SC_SC_EEENS5_IJSC_NSA_ILi0EEESX_EEEEENS5_IJNS4_10UnderscoreES10_S10_EEEEENS4_23SM90_TMA_LOAD_MULTICASTENS4_14ComposedLayoutINS4_7SwizzleILi3ELi4ELi3EEENS4_18smem_ptr_flag_bitsILi16EEENSV_INS5_IJNSA_ILi8EEESI_EEENS5_IJSI_SC_EEEEEEEvNS4_8identityES13_S1D_vS1E_EENS_8epilogue10collective6detail29Sm90TmaWarpSpecializedAdapterINS1H_15DefaultEpilogueISK_SL_SL_NS1G_6thread17LinearCombinationISK_Li1EffLNS1L_9ScaleType4KindE0ELNS_15FloatRoundStyleE2ESK_EENS1_15EpilogueDefaultEEEEEvvEEEEvNT_6ParamsE)
	.align		4
        /*000c*/ 	.word	index@(__assertfail)
	.align		4
        /*0010*/ 	.word	0x00000000
	.align		4
        /*0014*/ 	.word	0xfffffffe
	.align		4
        /*0018*/ 	.word	0x00000000
	.align		4
        /*001c*/ 	.word	0xfffffffd
	.align		4
        /*0020*/ 	.word	0x00000000
	.align		4
        /*0024*/ 	.word	0xfffffffc


//--------------------- .nv.constant4             --------------------------
	.section	.nv.constant4,"a",@progbits
	.align	8
	.align		8
.nv.constant4:
        /*0000*/ 	.dword	__assertfail
	.align		8
        /*0008*/ 	.dword	__unnamed_1
	.align		8
        /*0010*/ 	.dword	_ZN39_INTERNAL_0b290ed7_4_k_cu_70ac67fa_35274cuda3std3__45__cpo5beginE
	.align		8
        /*0018*/ 	.dword	_ZN39_INTERNAL_0b290ed7_4_k_cu_70ac67fa_35274cuda3std3__45__cpo3endE
	.align		8
        /*0020*/ 	.dword	_ZN39_INTERNAL_0b290ed7_4_k_cu_70ac67fa_35274cuda3std3__45__cpo6cbeginE
	.align		8
        /*0028*/ 	.dword	_ZN39_INTERNAL_0b290ed7_4_k_cu_70ac67fa_35274cuda3std3__45__cpo4cendE
	.align		8
        /*0030*/ 	.dword	_ZN39_INTERNAL_0b290ed7_4_k_cu_70ac67fa_35274cuda3std3__441_GLOBAL__N__0b290ed7_4_k_cu_70ac67fa_35276ignoreE
	.align		8
        /*0038*/ 	.dword	_ZN39_INTERNAL_0b290ed7_4_k_cu_70ac67fa_35274cuda3std3__419piecewise_constructE
	.align		8
        /*0040*/ 	.dword	_ZN39_INTERNAL_0b290ed7_4_k_cu_70ac67fa_35274cuda3std3__48in_placeE
	.align		8
        /*0048*/ 	.dword	_ZN39_INTERNAL_0b290ed7_4_k_cu_70ac67fa_35274cuda3std6ranges3__45__cpo4swapE
	.align		8
        /*0050*/ 	.dword	_ZN39_INTERNAL_0b290ed7_4_k_cu_70ac67fa_35274cuda3std6ranges3__45__cpo9iter_moveE
	.align		8
        /*0058*/ 	.dword	_ZN39_INTERNAL_0b290ed7_4_k_cu_70ac67fa_35274cute7productE
	.align		8
        /*0060*/ 	.dword	_ZN39_INTERNAL_0b290ed7_4_k_cu_70ac67fa_35274cute1_E
	.align		8
        /*0068*/ 	.dword	$str$22
	.align		8
        /*0070*/ 	.dword	$str$23


//--------------------- .text._ZN7cutlass13device_kernelINS_4gemm6kernel13GemmUniversalIN4cute5tupleIJiiiiEEENS1_10collective13CollectiveMmaINS1_34MainloopSm90TmaGmmaWarpSpecializedILi3ENS5_IJNS4_1CILi2EEESB_NSA_ILi1EEEEEENS1_35KernelTmaWarpSpecializedCooperativeEEENS5_IJNSA_ILi256EEENSA_ILi128EEENSA_ILi64EEEEEENS_10bfloat16_tENS5_IJlSC_lEEESK_SL_NS4_8TiledMMAINS4_8MMA_AtomIJNS4_4SM904GMMA28MMA_64x128x16_F32BF16BF16_SSILNSP_5MajorE0ELSR_0ELNSP_7ScaleInE1ELSS_1EEEEEENS4_6LayoutINS5_IJSB_SC_SC_EEENS5_IJSC_NSA_ILi0EEESX_EEEEENS5_IJNS4_10UnderscoreES10_S10_EEEEENS4_23SM90_TMA_LOAD_MULTICASTENS4_14ComposedLayoutINS4_7SwizzleILi3ELi4ELi3EEENS4_18smem_ptr_flag_bitsILi16EEENSV_INS5_IJNSA_ILi8EEESI_EEENS5_IJSI_SC_EEEEEEEvNS4_8identityES13_S1D_vS1E_EENS_8epilogue10collective6detail29Sm90TmaWarpSpecializedAdapterINS1H_15DefaultEpilogueISK_SL_SL_NS1G_6thread17LinearCombinationISK_Li1EffLNS1L_9ScaleType4KindE0ELNS_15FloatRoundStyleE2ESK_EENS1_15EpilogueDefaultEEEEEvvEEEEvNT_6ParamsE --------------------------
	.section	.text._ZN7cutlass13device_kernelINS_4gemm6kernel13GemmUniversalIN4cute5tupleIJiiiiEEENS1_10collective13CollectiveMmaINS1_34MainloopSm90TmaGmmaWarpSpecializedILi3ENS5_IJNS4_1CILi2EEESB_NSA_ILi1EEEEEENS1_35KernelTmaWarpSpecializedCooperativeEEENS5_IJNSA_ILi256EEENSA_ILi128EEENSA_ILi64EEEEEENS_10bfloat16_tENS5_IJlSC_lEEESK_SL_NS4_8TiledMMAINS4_8MMA_AtomIJNS4_4SM904GMMA28MMA_64x128x16_F32BF16BF16_SSILNSP_5MajorE0ELSR_0ELNSP_7ScaleInE1ELSS_1EEEEEENS4_6LayoutINS5_IJSB_SC_SC_EEENS5_IJSC_NSA_ILi0EEESX_EEEEENS5_IJNS4_10UnderscoreES10_S10_EEEEENS4_23SM90_TMA_LOAD_MULTICASTENS4_14ComposedLayoutINS4_7SwizzleILi3ELi4ELi3EEENS4_18smem_ptr_flag_bitsILi16EEENSV_INS5_IJNSA_ILi8EEESI_EEENS5_IJSI_SC_EEEEEEEvNS4_8identityES13_S1D_vS1E_EENS_8epilogue10collective6detail29Sm90TmaWarpSpecializedAdapterINS1H_15DefaultEpilogueISK_SL_SL_NS1G_6thread17LinearCombinationISK_Li1EffLNS1L_9ScaleType4KindE0ELNS_15FloatRoundStyleE2ESK_EENS1_15EpilogueDefaultEEEEEvvEEEEvNT_6ParamsE,"ax",@progbits
	.align	128
.text._ZN7cutlass13device_kernelINS_4gemm6kernel13GemmUniversalIN4cute5tupleIJiiiiEEENS1_10collective13CollectiveMmaINS1_34MainloopSm90TmaGmmaWarpSpecializedILi3ENS5_IJNS4_1CILi2EEESB_NSA_ILi1EEEEEENS1_35KernelTmaWarpSpecializedCooperativeEEENS5_IJNSA_ILi256EEENSA_ILi128EEENSA_ILi64EEEEEENS_10bfloat16_tENS5_IJlSC_lEEESK_SL_NS4_8TiledMMAINS4_8MMA_AtomIJNS4_4SM904GMMA28MMA_64x128x16_F32BF16BF16_SSILNSP_5MajorE0ELSR_0ELNSP_7ScaleInE1ELSS_1EEEEEENS4_6LayoutINS5_IJSB_SC_SC_EEENS5_IJSC_NSA_ILi0EEESX_EEEEENS5_IJNS4_10UnderscoreES10_S10_EEEEENS4_23SM90_TMA_LOAD_MULTICASTENS4_14ComposedLayoutINS4_7SwizzleILi3ELi4ELi3EEENS4_18smem_ptr_flag_bitsILi16EEENSV_INS5_IJNSA_ILi8EEESI_EEENS5_IJSI_SC_EEEEEEEvNS4_8identityES13_S1D_vS1E_EENS_8epilogue10collective6detail29Sm90TmaWarpSpecializedAdapterINS1H_15DefaultEpilogueISK_SL_SL_NS1G_6thread17LinearCombinationISK_Li1EffLNS1L_9ScaleType4KindE0ELNS_15FloatRoundStyleE2ESK_EENS1_15EpilogueDefaultEEEEEvvEEEEvNT_6ParamsE:
        .type           _ZN7cutlass13device_kernelINS_4gemm6kernel13GemmUniversalIN4cute5tupleIJiiiiEEENS1_10collective13CollectiveMmaINS1_34MainloopSm90TmaGmmaWarpSpecializedILi3ENS5_IJNS4_1CILi2EEESB_NSA_ILi1EEEEEENS1_35KernelTmaWarpSpecializedCooperativeEEENS5_IJNSA_ILi256EEENSA_ILi128EEENSA_ILi64EEEEEENS_10bfloat16_tENS5_IJlSC_lEEESK_SL_NS4_8TiledMMAINS4_8MMA_AtomIJNS4_4SM904GMMA28MMA_64x128x16_F32BF16BF16_SSILNSP_5MajorE0ELSR_0ELNSP_7ScaleInE1ELSS_1EEEEEENS4_6LayoutINS5_IJSB_SC_SC_EEENS5_IJSC_NSA_ILi0EEESX_EEEEENS5_IJNS4_10UnderscoreES10_S10_EEEEENS4_23SM90_TMA_LOAD_MULTICASTENS4_14ComposedLayoutINS4_7SwizzleILi3ELi4ELi3EEENS4_18smem_ptr_flag_bitsILi16EEENSV_INS5_IJNSA_ILi8EEESI_EEENS5_IJSI_SC_EEEEEEEvNS4_8identityES13_S1D_vS1E_EENS_8epilogue10collective6detail29Sm90TmaWarpSpecializedAdapterINS1H_15DefaultEpilogueISK_SL_SL_NS1G_6thread17LinearCombinationISK_Li1EffLNS1L_9ScaleType4KindE0ELNS_15FloatRoundStyleE2ESK_EENS1_15EpilogueDefaultEEEEEvvEEEEvNT_6ParamsE,@function
        .size           _ZN7cutlass13device_kernelINS_4gemm6kernel13GemmUniversalIN4cute5tupleIJiiiiEEENS1_10collective13CollectiveMmaINS1_34MainloopSm90TmaGmmaWarpSpecializedILi3ENS5_IJNS4_1CILi2EEESB_NSA_ILi1EEEEEENS1_35KernelTmaWarpSpecializedCooperativeEEENS5_IJNSA_ILi256EEENSA_ILi128EEENSA_ILi64EEEEEENS_10bfloat16_tENS5_IJlSC_lEEESK_SL_NS4_8TiledMMAINS4_8MMA_AtomIJNS4_4SM904GMMA28MMA_64x128x16_F32BF16BF16_SSILNSP_5MajorE0ELSR_0ELNSP_7ScaleInE1ELSS_1EEEEEENS4_6LayoutINS5_IJSB_SC_SC_EEENS5_IJSC_NSA_ILi0EEESX_EEEEENS5_IJNS4_10UnderscoreES10_S10_EEEEENS4_23SM90_TMA_LOAD_MULTICASTENS4_14ComposedLayoutINS4_7SwizzleILi3ELi4ELi3EEENS4_18smem_ptr_flag_bitsILi16EEENSV_INS5_IJNSA_ILi8EEESI_EEENS5_IJSI_SC_EEEEEEEvNS4_8identityES13_S1D_vS1E_EENS_8epilogue10collective6detail29Sm90TmaWarpSpecializedAdapterINS1H_15DefaultEpilogueISK_SL_SL_NS1G_6thread17LinearCombinationISK_Li1EffLNS1L_9ScaleType4KindE0ELNS_15FloatRoundStyleE2ESK_EENS1_15EpilogueDefaultEEEEEvvEEEEvNT_6ParamsE,(.L_x_323 - _ZN7cutlass13device_kernelINS_4gemm6kernel13GemmUniversalIN4cute5tupleIJiiiiEEENS1_10collective13CollectiveMmaINS1_34MainloopSm90TmaGmmaWarpSpecializedILi3ENS5_IJNS4_1CILi2EEESB_NSA_ILi1EEEEEENS1_35KernelTmaWarpSpecializedCooperativeEEENS5_IJNSA_ILi256EEENSA_ILi128EEENSA_ILi64EEEEEENS_10bfloat16_tENS5_IJlSC_lEEESK_SL_NS4_8TiledMMAINS4_8MMA_AtomIJNS4_4SM904GMMA28MMA_64x128x16_F32BF16BF16_SSILNSP_5MajorE0ELSR_0ELNSP_7ScaleInE1ELSS_1EEEEEENS4_6LayoutINS5_IJSB_SC_SC_EEENS5_IJSC_NSA_ILi0EEESX_EEEEENS5_IJNS4_10UnderscoreES10_S10_EEEEENS4_23SM90_TMA_LOAD_MULTICASTENS4_14ComposedLayoutINS4_7SwizzleILi3ELi4ELi3EEENS4_18smem_ptr_flag_bitsILi16EEENSV_INS5_IJNSA_ILi8EEESI_EEENS5_IJSI_SC_EEEEEEEvNS4_8identityES13_S1D_vS1E_EENS_8epilogue10collective6detail29Sm90TmaWarpSpecializedAdapterINS1H_15DefaultEpilogueISK_SL_SL_NS1G_6thread17LinearCombinationISK_Li1EffLNS1L_9ScaleType4KindE0ELNS_15FloatRoundStyleE2ESK_EENS1_15EpilogueDefaultEEEEEvvEEEEvNT_6ParamsE)
        .other          _ZN7cutlass13device_kernelINS_4gemm6kernel13GemmUniversalIN4cute5tupleIJiiiiEEENS1_10collective13CollectiveMmaINS1_34MainloopSm90TmaGmmaWarpSpecializedILi3ENS5_IJNS4_1CILi2EEESB_NSA_ILi1EEEEEENS1_35KernelTmaWarpSpecializedCooperativeEEENS5_IJNSA_ILi256EEENSA_ILi128EEENSA_ILi64EEEEEENS_10bfloat16_tENS5_IJlSC_lEEESK_SL_NS4_8TiledMMAINS4_8MMA_AtomIJNS4_4SM904GMMA28MMA_64x128x16_F32BF16BF16_SSILNSP_5MajorE0ELSR_0ELNSP_7ScaleInE1ELSS_1EEEEEENS4_6LayoutINS5_IJSB_SC_SC_EEENS5_IJSC_NSA_ILi0EEESX_EEEEENS5_IJNS4_10UnderscoreES10_S10_EEEEENS4_23SM90_TMA_LOAD_MULTICASTENS4_14ComposedLayoutINS4_7SwizzleILi3ELi4ELi3EEENS4_18smem_ptr_flag_bitsILi16EEENSV_INS5_IJNSA_ILi8EEESI_EEENS5_IJSI_SC_EEEEEEEvNS4_8identityES13_S1D_vS1E_EENS_8epilogue10collective6detail29Sm90TmaWarpSpecializedAdapterINS1H_15DefaultEpilogueISK_SL_SL_NS1G_6thread17LinearCombinationISK_Li1EffLNS1L_9ScaleType4KindE0ELNS_15FloatRoundStyleE2ESK_EENS1_15EpilogueDefaultEEEEEvvEEEEvNT_6ParamsE,@"STO_CUDA_ENTRY STV_DEFAULT"
_ZN7cutlass13device_kernelINS_4gemm6kernel13GemmUniversalIN4cute5tupleIJiiiiEEENS1_10collective13CollectiveMmaINS1_34MainloopSm90TmaGmmaWarpSpecializedILi3ENS5_IJNS4_1CILi2EEESB_NSA_ILi1EEEEEENS1_35KernelTmaWarpSpecializedCooperativeEEENS5_IJNSA_ILi256EEENSA_ILi128EEENSA_ILi64EEEEEENS_10bfloat16_tENS5_IJlSC_lEEESK_SL_NS4_8TiledMMAINS4_8MMA_AtomIJNS4_4SM904GMMA28MMA_64x128x16_F32BF16BF16_SSILNSP_5MajorE0ELSR_0ELNSP_7ScaleInE1ELSS_1EEEEEENS4_6LayoutINS5_IJSB_SC_SC_EEENS5_IJSC_NSA_ILi0EEESX_EEEEENS5_IJNS4_10UnderscoreES10_S10_EEEEENS4_23SM90_TMA_LOAD_MULTICASTENS4_14ComposedLayoutINS4_7SwizzleILi3ELi4ELi3EEENS4_18smem_ptr_flag_bitsILi16EEENSV_INS5_IJNSA_ILi8EEESI_EEENS5_IJSI_SC_EEEEEEEvNS4_8identityES13_S1D_vS1E_EENS_8epilogue10collective6detail29Sm90TmaWarpSpecializedAdapterINS1H_15DefaultEpilogueISK_SL_SL_NS1G_6thread17LinearCombinationISK_Li1EffLNS1L_9ScaleType4KindE0ELNS_15FloatRoundStyleE2ESK_EENS1_15EpilogueDefaultEEEEEvvEEEEvNT_6ParamsE:
[----:B------:R-:W0:Y:S01]  /*0000*/  LDC R1, c[0x0][0x28] ;  /* 0x00000a00ff017b82 */ /* 0x000e220000000800 */
[----:B------:R-:W1:Y:S01]  /*0010*/  S2R R18, SR_TID.X ;  /* 0x0000000000127919 */ /* 0x000e620000002100 */
[----:B------:R-:W-:Y:S01]  /*0020*/  ELECT P0, URZ, PT ;  /* 0x00000000003f782f */ /* 0x000fe20003800000 */
[----:B------:R-:W-:Y:S01]  /*0030*/  BSSY B0, `(.L_x_0) ;  /* 0x000000f000007945 */ /* 0x000fe20003800000 */
[--C-:B-1----:R-:W-:Y:S02]  /*0040*/  SHF.R.U32.HI R0, RZ, 0x5, R18.reuse ;  /* 0x00000005ff007819 */ /* 0x102fe40000011612 */
[----:B------:R-:W-:-:S03]  /*0050*/  SHF.R.U32.HI R3, RZ, 0x7, R18 ;  /* 0x00000007ff037819 */ /* 0x000fc60000011612 */
[----:B------:R-:W1:Y:S04]  /*0060*/  SHFL.IDX PT, R2, R0, RZ, 0x1f ;  /* 0x00001fff00027589 */ /* 0x000e6800000e0000 */
[----:B------:R2:W3:Y:S01]  /*0070*/  SHFL.IDX PT, R5, R3, RZ, 0x1f ;  /* 0x00001fff03057589 */ /* 0x0004e200000e0000 */
[----:B-1----:R-:W-:-:S13]  /*0080*/  ISETP.NE.OR P0, PT, R2, RZ, !P0 ;  /* 0x000000ff0200720c */ /* 0x002fda0004705670 */
[----:B0-23--:R-:W-:Y:S05]  /*0090*/  @P0 BRA `(.L_x_1) ;  /* 0x0000000000200947 */ /* 0x00dfea0003800000 */
[----:B------:R-:W-:Y:S02]  /*00a0*/  ULDC.64 UR4, c[0x0][0x198] ;  /* 0x0000660000047ab9 */ /* 0x000fe40000000a00 */
[----:B------:R-:W-:Y:S02]  /*00b0*/  UIADD3 UR6, UP0, UR4, 0xf0, URZ ;  /* 0x000000f004067890 */ /* 0x000fe4000ff1e03f */
[----:B------:R-:W-:Y:S02]  /*00c0*/  UIADD3 UR4, UP1, UR4, 0x1f0, URZ ;  /* 0x000001f004047890 */ /* 0x000fe4000ff3e03f */
[----:B------:R-:W-:Y:S02]  /*00d0*/  UIADD3.X UR7, URZ, UR5, URZ, UP0, !UPT ;  /* 0x000000053f077290 */ /* 0x000fe400087fe43f */
[----:B------:R-:W-:-:S07]  /*00e0*/  UIADD3.X UR5, URZ, UR5, URZ, UP1, !UPT ;  /* 0x000000053f057290 */ /* 0x000fce0008ffe43f */
[----:B------:R0:W-:Y:S02]  /*00f0*/  UTMACCTL.PF [UR6] ;  /* 0x00000000060079b9 */ /* 0x0001e40008040000 */
[----:B------:R0:W-:Y:S02]  /*0100*/  UTMACCTL.PF [UR4] ;  /* 0x00000000040079b9 */ /* 0x0001e40008040000 */
[----:B0-----:R-:W-:Y:S01]  /*0110*/  NOP ;  /* 0x0000000000007918 */ /* 0x001fe20000000000 */
.L_x_1:
[----:B------:R-:W-:Y:S05]  /*0120*/  BSYNC B0 ;  /* 0x0000000000007941 */ /* 0x000fea0003800000 */
.L_x_0:
[----:B------:R-:W0:Y:S02]  /*0130*/  SHFL.IDX PT, R3, R0, RZ, 0x1f ;  /* 0x00001fff00037589 */ /* 0x000e2400000e0000 */
[----:B0-----:R-:W-:-:S13]  /*0140*/  ISETP.NE.AND P0, PT, R3, RZ, PT ;  /* 0x000000ff0300720c */ /* 0x001fda0003f05270 */
[----:B------:R-:W-:Y:S05]  /*0150*/  @P0 BRA `(.L_x_2) ;  /* 0x0000000000500947 */ /* 0x000fea0003800000 */
[----:B------:R-:W0:Y:S01]  /*0160*/  S2UR UR8, SR_CgaCtaId ;  /* 0x00000000000879c3 */ /* 0x000e220000008800 */
[----:B------:R-:W-:Y:S01]  /*0170*/  UMOV UR4, 0x400 ;  /* 0x0000040000047882 */ /* 0x000fe20000000000 */
[----:B------:R-:W-:Y:S01]  /*0180*/  UMOV UR5, 0x1 ;  /* 0x0000000100057882 */ /* 0x000fe20000000000 */
[----:B------:R-:W-:Y:S01]  /*0190*/  UMOV UR6, 0x6 ;  /* 0x0000000600067882 */ /* 0x000fe20000000000 */
[----:B------:R-:W-:Y:S01]  /*01a0*/  ELECT P0, URZ, PT ;  /* 0x00000000003f782f */ /* 0x000fe20003800000 */
[----:B------:R-:W-:-:S04]  /*01b0*/  UIADD3 UR6, -UR6, 0x100000, URZ ;  /* 0x0010000006067890 */ /* 0x000fc8000fffe13f */
[----:B------:R-:W-:Y:S02]  /*01c0*/  USHF.L.U32 UR7, UR6, 0xb, URZ ;  /* 0x0000000b06077899 */ /* 0x000fe4000800063f */
[----:B------:R-:W-:Y:S02]  /*01d0*/  USHF.L.U32 UR6, UR6, 0x1, URZ ;  /* 0x0000000106067899 */ /* 0x000fe4000800063f */
[----:B0-----:R-:W-:Y:S02]  /*01e0*/  ULEA UR8, UR8, UR4, 0x18 ;  /* 0x0000000408087291 */ /* 0x001fe4000f8ec03f */
[----:B------:R-:W-:-:S04]  /*01f0*/  UIADD3 UR4, -UR5, 0x100000, URZ ;  /* 0x0010000005047890 */ /* 0x000fc8000fffe13f */
[----:B------:R-:W-:Y:S02]  /*0200*/  USHF.L.U32 UR5, UR4, 0xb, URZ ;  /* 0x0000000b04057899 */ /* 0x000fe4000800063f */
[----:B------:R-:W-:Y:S01]  /*0210*/  USHF.L.U32 UR4, UR4, 0x1, URZ ;  /* 0x0000000104047899 */ /* 0x000fe2000800063f */
[----:B------:R-:W0:Y:S11]  /*0220*/  FENCE.VIEW.ASYNC.S ;  /* 0x00000000000073c6 */ /* 0x000e360000000000 */
[----:B0-----:R0:W1:Y:S01]  /*0230*/  SYNCS.EXCH.64 URZ, [UR8], UR4 ;  /* 0x00000004083f75b2 */ /* 0x0010620008000100 */
[----:B------:R0:W2:Y:S01]  /*0240*/  SYNCS.EXCH.64 URZ, [UR8+0x18], UR6 ;  /* 0x00001806083f75b2 */ /* 0x0000a20008000100 */
[----:B------:R0:W3:Y:S01]  /*0250*/  SYNCS.EXCH.64 URZ, [UR8+0x8], UR4 ;  /* 0x00000804083f75b2 */ /* 0x0000e20008000100 */
[----:B------:R0:W4:Y:S01]  /*0260*/  SYNCS.EXCH.64 URZ, [UR8+0x20], UR6 ;  /* 0x00002006083f75b2 */ /* 0x0001220008000100 */
[----:B------:R0:W0:Y:S01]  /*0270*/  SYNCS.EXCH.64 URZ, [UR8+0x10], UR4 ;  /* 0x00001004083f75b2 */ /* 0x0000220008000100 */
[----:B------:R0:W0:Y:S01]  /*0280*/  SYNCS.EXCH.64 URZ, [UR8+0x28], UR6 ;  /* 0x00002806083f75b2 */ /* 0x0000220008000100 */
[----:B------:R-:W-:Y:S01]  /*0290*/  NOP ;  /* 0x0000000000007918 */ /* 0x000fe20000000000 */
.L_x_2:
[----:B------:R-:W-:Y:S01]  /*02a0*/  SHF.R.S32.HI R7, RZ, 0x1f, R18 ;  /* 0x0000001fff077819 */ /* 0x000fe20000011412 */
[----:B------:R-:W5:Y:S01]  /*02b0*/  SHFL.IDX PT, R0, R0, RZ, 0x1f ;  /* 0x00001fff00007589 */ /* 0x000f6200000e0000 */
[----:B0-----:R-:W0:Y:S01]  /*02c0*/  S2UR UR8, SR_CTAID.X ;  /* 0x00000000000879c3 */ /* 0x001e220000002500 */
[----:B------:R-:W-:Y:S02]  /*02d0*/  ELECT P0, URZ, PT ;  /* 0x00000000003f782f */ /* 0x000fe40003800000 */
[----:B------:R-:W-:Y:S01]  /*02e0*/  LEA.HI R7, R7, R18, RZ, 0x7 ;  /* 0x0000001207077211 */ /* 0x000fe200078f38ff */
[----:B------:R-:W1:Y:S01]  /*02f0*/  S2R R4, SR_CTAID.Y ;  /* 0x0000000000047919 */ /* 0x000e620000002600 */
[----:B------:R-:W-:Y:S01]  /*0300*/  SHF.R.S32.HI R8, RZ, 0x1f, R3 ;  /* 0x0000001fff087819 */ /* 0x000fe20000011403 */
[----:B------:R-:W-:Y:S01]  /*0310*/  ULDC UR4, c[0x0][0x150] ;  /* 0x0000540000047ab9 */ /* 0x000fe20000000800 */
[----:B------:R-:W-:Y:S01]  /*0320*/  LOP3.LUT R7, R7, 0xffffff80, RZ, 0xc0, !PT ;  /* 0xffffff8007077812 */ /* 0x000fe200078ec0ff */
[----:B------:R-:W-:Y:S01]  /*0330*/  NOP ;  /* 0x0000000000007918 */ /* 0x000fe20000000000 */
[----:B------:R-:W-:Y:S01]  /*0340*/  LEA.HI R8, R8, R3, RZ, 0x2 ;  /* 0x0000000308087211 */ /* 0x000fe200078f10ff */
[----:B------:R-:W2:Y:S01]  /*0350*/  LDC R10, c[0x0][0x144] ;  /* 0x00005100ff0a7b82 */ /* 0x000ea20000000800 */
[----:B------:R-:W-:Y:S01]  /*0360*/  NOP ;  /* 0x0000000000007918 */ /* 0x000fe20000000000 */
[----:B------:R-:W-:Y:S01]  /*0370*/  IMAD.IADD R6, R18, 0x1, -R7 ;  /* 0x0000000112067824 */ /* 0x000fe200078e0a07 */
[----:B------:R-:W-:Y:S01]  /*0380*/  LOP3.LUT R8, R8, 0x3ffffffc, RZ, 0xc0, !PT ;  /* 0x3ffffffc08087812 */ /* 0x000fe200078ec0ff */
[----:B------:R-:W-:Y:S01]  /*0390*/  IMAD.MOV.U32 R22, RZ, RZ, 0x1 ;  /* 0x00000001ff167424 */ /* 0x000fe200078e00ff */
[----:B------:R-:W-:-:S02]  /*03a0*/  ISETP.NE.AND P3, PT, R5, RZ, PT ;  /* 0x000000ff0500720c */ /* 0x000fc40003f65270 */
[----:B------:R-:W-:Y:S01]  /*03b0*/  SHF.R.S32.HI R7, RZ, 0x1f, R6 ;  /* 0x0000001fff077819 */ /* 0x000fe20000011406 */
[----:B------:R-:W-:Y:S01]  /*03c0*/  IMAD.IADD R8, R3, 0x1, -R8 ;  /* 0x0000000103087824 */ /* 0x000fe200078e0a08 */
[----:B------:R-:W3:Y:S02]  /*03d0*/  LDC R13, c[0x0][0x140] ;  /* 0x00005000ff0d7b82 */ /* 0x000ee40000000800 */
[----:B------:R-:W-:Y:S02]  /*03e0*/  LEA.HI R7, R7, R6, RZ, 0x3 ;  /* 0x0000000607077211 */ /* 0x000fe400078f18ff */
[----:B-----5:R-:W-:Y:S02]  /*03f0*/  ISETP.NE.OR P0, PT, R0, RZ, !P0 ;  /* 0x000000ff0000720c */ /* 0x020fe40004705670 */
[--C-:B------:R-:W-:Y:S02]  /*0400*/  SHF.R.S32.HI R0, RZ, 0x3, R7.reuse ;  /* 0x00000003ff007819 */ /* 0x100fe40000011407 */
[----:B------:R-:W-:-:S02]  /*0410*/  SHF.R.S32.HI R7, RZ, 0x1f, R7 ;  /* 0x0000001fff077819 */ /* 0x000fc40000011407 */
[----:B0-----:R-:W-:Y:S02]  /*0420*/  I2FP.F32.U32 R9, UR8 ;  /* 0x0000000800097c45 */ /* 0x001fe40008201000 */
[----:B------:R-:W-:-:S03]  /*0430*/  LEA.HI R7, R7, R0, RZ, 0x2 ;  /* 0x0000000007077211 */ /* 0x000fc600078f10ff */
[----:B------:R-:W-:Y:S01]  /*0440*/  FMUL R9, R9, UR4 ;  /* 0x0000000409097c20 */ /* 0x000fe20008400000 */
[----:B------:R-:W-:Y:S01]  /*0450*/  LOP3.LUT R7, R7, 0xfffffffc, RZ, 0xc0, !PT ;  /* 0xfffffffc07077812 */ /* 0x000fe200078ec0ff */
[----:B------:R-:W-:Y:S01]  /*0460*/  VOTEU.ALL UP0, P0 ;  /* 0x00000000003f7886 */ /* 0x000fe20000000000 */
[----:B-1----:R-:W-:Y:S01]  /*0470*/  I2FP.F32.U32 R3, R4 ;  /* 0x0000000400037245 */ /* 0x002fe20000201000 */
[----:B------:R-:W-:Y:S01]  /*0480*/  ULDC UR4, c[0x0][0x154] ;  /* 0x0000550000047ab9 */ /* 0x000fe20000000800 */
[----:B------:R-:W-:Y:S01]  /*0490*/  VOTEU.ALL UP1, P0 ;  /* 0x00000000003f7886 */ /* 0x000fe20000020000 */
[----:B------:R-:W0:Y:S01]  /*04a0*/  F2I.U32.TRUNC.NTZ R9, R9 ;  /* 0x0000000900097305 */ /* 0x000e22000020f000 */
[----:B------:R-:W-:Y:S01]  /*04b0*/  IMAD.IADD R7, R0, 0x1, -R7 ;  /* 0x0000000100077824 */ /* 0x000fe200078e0a07 */
[----:B------:R-:W1:Y:S01]  /*04c0*/  @!UP0 S2UR UR7, SR_CgaCtaId ;  /* 0x00000000000789c3 */ /* 0x000e620000008800 */
[----:B------:R-:W-:Y:S01]  /*04d0*/  FMUL R12, R3, UR4 ;  /* 0x00000004030c7c20 */ /* 0x000fe20008400000 */
[----:B------:R-:W-:Y:S01]  /*04e0*/  UMOV UR4, 0x20 ;  /* 0x0000002000047882 */ /* 0x000fe20000000000 */
[----:B------:R-:W-:Y:S01]  /*04f0*/  IMAD R8, R8, 0x4, R7 ;  /* 0x0000000408087824 */ /* 0x000fe200078e0207 */
[----:B------:R-:W-:Y:S01]  /*0500*/  @!UP0 UMOV UR6, 0x400 ;  /* 0x0000040000068882 */ /* 0x000fe20000000000 */
[----:B------:R-:W-:-:S04]  /*0510*/  @!UP0 UIADD3 UR4, -UR4, 0x100000, URZ ;  /* 0x0010000004048890 */ /* 0x000fc8000fffe13f */
[----:B------:R-:W-:Y:S02]  /*0520*/  @!UP0 USHF.L.U32 UR5, UR4, 0xb, URZ ;  /* 0x0000000b04058899 */ /* 0x000fe4000800063f */
[----:B------:R-:W-:Y:S01]  /*0530*/  @!UP0 USHF.L.U32 UR4, UR4, 0x1, URZ ;  /* 0x0000000104048899 */ /* 0x000fe2000800063f */
[----:B---3--:R-:W-:Y:S01]  /*0540*/  ISETP.EQ.U32.AND P2, PT, R13, 0x1, PT ;  /* 0x000000010d00780c */ /* 0x008fe20003f42070 */
[----:B------:R-:W3:Y:S01]  /*0550*/  F2I.U32.TRUNC.NTZ R12, R12 ;  /* 0x0000000c000c7305 */ /* 0x000ee2000020f000 */
[----:B------:R-:W-:Y:S01]  /*0560*/  LEA.HI R0, R8, R8, RZ, 0x1 ;  /* 0x0000000808007211 */ /* 0x000fe200078f08ff */
[----:B------:R-:W5:Y:S03]  /*0570*/  LDC R7, c[0x0][0x148] ;  /* 0x00005200ff077b82 */ /* 0x000f660000000800 */
[----:B------:R-:W-:Y:S01]  /*0580*/  LOP3.LUT R11, R0, 0xfffffffe, RZ, 0xc0, !PT ;  /* 0xfffffffe000b7812 */ /* 0x000fe200078ec0ff */
[----:B0-----:R-:W-:Y:S01]  /*0590*/  IMAD.MOV R15, RZ, RZ, -R9 ;  /* 0x000000ffff0f7224 */ /* 0x001fe200078e0a09 */
[----:B------:R-:W-:-:S03]  /*05a0*/  SHF.R.S32.HI R9, RZ, 0x1f, R2 ;  /* 0x0000001fff097819 */ /* 0x000fc60000011402 */
[----:B--2---:R-:W-:Y:S01]  /*05b0*/  IMAD R3, R10, R15, UR8 ;  /* 0x000000080a037e24 */ /* 0x004fe2000f8e020f */
[----:B------:R-:W-:Y:S01]  /*05c0*/  LEA.HI R9, R9, R2, RZ, 0x2 ;  /* 0x0000000209097211 */ /* 0x000fe200078f10ff */
[C---:B------:R-:W-:Y:S02]  /*05d0*/  IMAD.IADD R0, R8.reuse, 0x1, -R11 ;  /* 0x0000000108007824 */ /* 0x040fe400078e0a0b */
[----:B------:R-:W-:Y:S01]  /*05e0*/  IMAD.SHL.U32 R11, R8, 0x4, RZ ;  /* 0x00000004080b7824 */ /* 0x000fe200078e00ff */
[----:B------:R-:W-:Y:S01]  /*05f0*/  LOP3.LUT R9, R9, 0xfffffffc, RZ, 0xc0, !PT ;  /* 0xfffffffc09097812 */ /* 0x000fe200078ec0ff */
[----:B---3--:R-:W-:Y:S01]  /*0600*/  IMAD.MOV R21, RZ, RZ, -R12 ;  /* 0x000000ffff157224 */ /* 0x008fe200078e0a0c */
[----:B------:R-:W-:Y:S01]  /*0610*/  ISETP.NE.AND P4, PT, R0, R3, PT ;  /* 0x000000030000720c */ /* 0x000fe20003f85270 */
[----:B-1----:R-:W-:Y:S01]  /*0620*/  @!UP0 ULEA UR6, UR7, UR6, 0x18 ;  /* 0x0000000607068291 */ /* 0x002fe2000f8ec03f */
[----:B------:R-:W-:Y:S01]  /*0630*/  LOP3.LUT R152, R8, 0xc, R11, 0x78, !PT ;  /* 0x0000000c08987812 */ /* 0x000fe200078e780b */
[----:B------:R-:W-:Y:S01]  /*0640*/  IMAD.IADD R0, R2, 0x1, -R9 ;  /* 0x0000000102007824 */ /* 0x000fe200078e0a09 */
[----:B------:R-:W-:Y:S01]  /*0650*/  VOTEU.ALL UP0, P0 ;  /* 0x00000000003f7886 */ /* 0x000fe20000000000 */
[----:B------:R-:W-:Y:S01]  /*0660*/  LOP3.LUT P0, RZ, R6, 0x7, RZ, 0xc0, !PT ;  /* 0x0000000706ff7812 */ /* 0x000fe2000780c0ff */
[----:B------:R-:W-:-:S02]  /*0670*/  VIADD R6, R5, 0xffffffff ;  /* 0xffffffff05067836 */ /* 0x000fc40000000000 */
[----:B------:R-:W-:Y:S01]  /*0680*/  ISETP.NE.AND P1, PT, R0, 0x3, PT ;  /* 0x000000030000780c */ /* 0x000fe20003f25270 */
[----:B-----5:R-:W-:Y:S01]  /*0690*/  IMAD R9, R7, R21, R4 ;  /* 0x0000001507097224 */ /* 0x020fe200078e0204 */
[----:B------:R-:W-:Y:S02]  /*06a0*/  ISETP.LT.U32.AND P0, PT, R152, 0x4, !P0 ;  /* 0x000000049800780c */ /* 0x000fe40004701070 */
[----:B------:R-:W-:Y:S01]  /*06b0*/  ISETP.EQ.OR P1, PT, R0, RZ, !P1 ;  /* 0x000000ff0000720c */ /* 0x000fe20004f22670 */
[----:B------:R-:W0:Y:S02]  /*06c0*/  FENCE.VIEW.ASYNC.S ;  /* 0x00000000000073c6 */ /* 0x000e240000000000 */
[----:B0-----:R0:W1:Y:S01]  /*06d0*/  @!UP0 SYNCS.EXCH.64 URZ, [UR6+0x40], UR4 ;  /* 0x00004004063f85b2 */ /* 0x0010620008000100 */
[----:B------:R-:W-:Y:S02]  /*06e0*/  @P4 LEA.HI R2, R152, R152, RZ, 0x1 ;  /* 0x0000009898024211 */ /* 0x000fe400078f08ff */
[----:B------:R-:W-:-:S02]  /*06f0*/  ISETP.EQ.AND P1, PT, R5, RZ, P1 ;  /* 0x000000ff0500720c */ /* 0x000fc40000f22270 */
[----:B------:R-:W-:Y:S02]  /*0700*/  @P4 SHF.R.S32.HI R2, RZ, 0x1, R2 ;  /* 0x00000001ff024819 */ /* 0x000fe40000011402 */
[----:B------:R-:W-:Y:S02]  /*0710*/  ISETP.GE.U32.AND P6, PT, R6, 0x2, PT ;  /* 0x000000020600780c */ /* 0x000fe40003fc6070 */
[----:B------:R-:W-:Y:S02]  /*0720*/  @P4 ISETP.NE.AND P5, PT, R2, R9, PT ;  /* 0x000000090200420c */ /* 0x000fe40003fa5270 */
[----:B------:R-:W-:Y:S02]  /*0730*/  SEL R9, RZ, 0x1, !P0 ;  /* 0x00000001ff097807 */ /* 0x000fe40004000000 */
[----:B------:R-:W-:Y:S02]  /*0740*/  @P4 SEL R22, RZ, 0x1, P5 ;  /* 0x00000001ff164807 */ /* 0x000fe40002800000 */
[----:B------:R-:W-:Y:S01]  /*0750*/  SEL R19, RZ, 0x1, !P1 ;  /* 0x00000001ff137807 */ /* 0x000fe20004800000 */
[----:B------:R0:W2:Y:S01]  /*0760*/  @!UP1 SYNCS.EXCH.64 URZ, [UR6+0x48], UR4 ;  /* 0x00004804063f95b2 */ /* 0x0000a20008000100 */
[----:B------:R-:W-:Y:S01]  /*0770*/  LOP3.LUT R22, R22, R9, RZ, 0xc0, !PT ;  /* 0x0000000916167212 */ /* 0x000fe200078ec0ff */
[----:B------:R-:W-:Y:S01]  /*0780*/  NOP ;  /* 0x0000000000007918 */ /* 0x000fe20000000000 */
[----:B------:R-:W-:Y:S01]  /*0790*/  SEL R19, R19, 0x2, P6 ;  /* 0x0000000213137807 */ /* 0x000fe20003000000 */
[----:B------:R-:W-:Y:S06]  /*07a0*/  @!P2 BRA `(.L_x_3) ;  /* 0x000000000008a947 */ /* 0x000fec0003800000 */
[----:B-12-4-:R-:W-:Y:S01]  /*07b0*/  UCGABAR_ARV ;  /* 0x00000000000079c7 */ /* 0x016fe20008000000 */
[----:B------:R-:W-:Y:S05]  /*07c0*/  BRA `(.L_x_4) ;  /* 0x0000000000047947 */ /* 0x000fea0003800000 */
.L_x_3:
[----:B-12-4-:R-:W-:Y:S01]  /*07d0*/  NOP ;  /* 0x0000000000007918 */ /* 0x016fe20000000000 */
.L_x_4:
[----:B------:R-:W1:Y:S01]  /*07e0*/  LDC R2, c[0x0][0x65c] ;  /* 0x00019700ff027b82 */ /* 0x000e620000000800 */
[----:B------:R-:W-:Y:S01]  /*07f0*/  MOV R8, UR8 ;  /* 0x0000000800087c02 */ /* 0x000fe20008000f00 */
[----:B------:R-:W-:Y:S01]  /*0800*/  IMAD.MOV.U32 R9, RZ, RZ, RZ ;  /* 0x000000ffff097224 */ /* 0x000fe200078e00ff */
[----:B-1----:R-:W-:-:S04]  /*0810*/  ISETP.NE.AND P1, PT, R2, 0x1, PT ;  /* 0x000000010200780c */ /* 0x002fc80003f25270 */
[----:B------:R-:W-:-:S09]  /*0820*/  P2R R5, PR, RZ, 0x2 ;  /* 0x00000002ff057803 */ /* 0x000fd20000000000 */
[----:B------:R-:W1:Y:S01]  /*0830*/  @P1 LDC R17, c[0x0][0x10] ;  /* 0x00000400ff111b82 */ /* 0x000e620000000800 */
[----:B------:R-:W-:Y:S02]  /*0840*/  @P1 IMAD.MOV.U32 R5, RZ, RZ, RZ ;  /* 0x000000ffff051224 */ /* 0x000fe400078e00ff */
[----:B------:R-:W-:-:S05]  /*0850*/  @P1 IMAD.MOV.U32 R13, RZ, RZ, RZ ;  /* 0x000000ffff0d1224 */ /* 0x000fca00078e00ff */
[----:B------:R-:W2:Y:S01]  /*0860*/  @!P1 LDC R11, c[0x0][0xc] ;  /* 0x00000300ff0b9b82 */ /* 0x000ea20000000800 */
[----:B-1----:R-:W-:-:S04]  /*0870*/  @P1 IMAD.WIDE.U32 R16, R17, UR8, R4 ;  /* 0x0000000811101c25 */ /* 0x002fc8000f8e0004 */
[----:B------:R-:W-:Y:S02]  /*0880*/  @P1 IMAD.IADD R17, R17, 0x1, R13 ;  /* 0x0000000111111824 */ /* 0x000fe400078e020d */
[----:B--2---:R-:W-:-:S04]  /*0890*/  @!P1 IMAD.WIDE.U32 R8, R4, R11, R8 ;  /* 0x0000000b04089225 */ /* 0x004fc800078e0008 */
[----:B------:R-:W-:Y:S02]  /*08a0*/  @!P1 IMAD.MOV.U32 R16, RZ, RZ, R8 ;  /* 0x000000ffff109224 */ /* 0x000fe400078e0008 */
[----:B------:R-:W-:Y:S01]  /*08b0*/  @!P1 IMAD.MOV.U32 R17, RZ, RZ, R9 ;  /* 0x000000ffff119224 */ /* 0x000fe200078e0009 */
[----:B------:R-:W-:Y:S06]  /*08c0*/  @!P2 BRA `(.L_x_5) ;  /* 0x00000000000ca947 */ /* 0x000fec0003800000 */
[----:B------:R-:W-:Y:S01]  /*08d0*/  UCGABAR_WAIT ;  /* 0x0000000000007dc7 */ /* 0x000fe20008000000 */
[----:B------:R-:W-:Y:S01]  /*08e0*/  CCTL.IVALL ;  /* 0x00000000ff00798f */ /* 0x000fe20002000000 */
[----:B------:R-:W-:Y:S05]  /*08f0*/  BRA `(.L_x_6) ;  /* 0x0000000000047947 */ /* 0x000fea0003800000 */
.L_x_5:
[----:B------:R-:W-:Y:S06]  /*0900*/  BAR.SYNC.DEFER_BLOCKING 0x0 ;  /* 0x0000000000007b1d */ /* 0x000fec0000010000 */
.L_x_6:
[----:B------:R-:W-:Y:S05]  /*0910*/  @!P3 BRA `(.L_x_7) ;  /* 0x000000a40084b947 */ /* 0x000fea0003800000 */
[----:B------:R-:W-:-:S13]  /*0920*/  ISETP.GT.U32.AND P0, PT, R6, 0x1, PT ;  /* 0x000000010600780c */ /* 0x000fda0003f04070 */
[----:B0-----:R-:W-:Y:S05]  /*0930*/  @P0 EXIT ;  /* 0x000000000000094d */ /* 0x001fea0003800000 */
[----:B------:R-:W-:Y:S01]  /*0940*/  ULDC.64 UR4, c[0x0][0x650] ;  /* 0x0001940000047ab9 */ /* 0x000fe20000000a00 */
[----:B------:R-:W-:Y:S01]  /*0950*/  PRMT R0, RZ, 0x7610, R0 ;  /* 0x00007610ff007816 */ /* 0x000fe20000000000 */
[----:B------:R-:W-:Y:S01]  /*0960*/  IMAD.MOV.U32 R153, RZ, RZ, -0x1 ;  /* 0xffffffffff997424 */ /* 0x000fe200078e00ff */
[----:B------:R-:W-:Y:S01]  /*0970*/  ISETP.GE.U32.AND P0, PT, R16, UR4, PT ;  /* 0x0000000410007c0c */ /* 0x000fe2000bf06070 */
[----:B------:R-:W-:Y:S02]  /*0980*/  IMAD.MOV.U32 R154, RZ, RZ, -0x1 ;  /* 0xffffffffff9a7424 */ /* 0x000fe400078e00ff */
[----:B------:R-:W-:Y:S01]  /*0990*/  IMAD.MOV.U32 R23, RZ, RZ, -0x1 ;  /* 0xffffffffff177424 */ /* 0x000fe200078e00ff */
[----:B------:R-:W-:-:S13]  /*09a0*/  ISETP.GE.U32.AND.EX P0, PT, R17, UR5, PT, P0 ;  /* 0x0000000511007c0c */ /* 0x000fda000bf06100 */
[----:B------:R-:W-:Y:S05]  /*09b0*/  @P0 BRA `(.L_x_8) ;  /* 0x00000004002c0947 */ /* 0x000fea0003800000 */
[----:B------:R-:W0:Y:S01]  /*09c0*/  LDC.64 R24, c[0x0][0x628] ;  /* 0x00018a00ff187b82 */ /* 0x000e220000000a00 */
[----:B------:R-:W-:Y:S02]  /*09d0*/  IMAD.MOV.U32 R8, RZ, RZ, R16 ;  /* 0x000000ffff087224 */ /* 0x000fe400078e0010 */
[----:B------:R-:W-:-:S05]  /*09e0*/  IMAD.MOV.U32 R9, RZ, RZ, R17 ;  /* 0x000000ffff097224 */ /* 0x000fca00078e0011 */
[----:B------:R-:W1:Y:S08]  /*09f0*/  LDC R0, c[0x0][0x630] ;  /* 0x00018c00ff007b82 */ /* 0x000e700000000800 */
[----:B------:R-:W2:Y:S01]  /*0a00*/  LDC.64 R26, c[0x0][0x620] ;  /* 0x00018800ff1a7b82 */ /* 0x000ea20000000a00 */
[----:B0-----:R-:W-:-:S04]  /*0a10*/  ISETP.NE.U32.AND P0, PT, R24, RZ, PT ;  /* 0x000000ff1800720c */ /* 0x001fc80003f05070 */
[----:B------:R-:W-:-:S13]  /*0a20*/  ISETP.NE.AND.EX P0, PT, R25, RZ, PT, P0 ;  /* 0x000000ff1900720c */ /* 0x000fda0003f05300 */
[----:B-12---:R-:W-:Y:S05]  /*0a30*/  @!P0 BRA `(.L_x_9) ;  /* 0x0000000000288947 */ /* 0x006fea0003800000 */
[----:B------:R-:W0:Y:S02]  /*0a40*/  LDC R13, c[0x0][0x634] ;  /* 0x00018d00ff0d7b82 */ /* 0x000e240000000800 */
[----:B0-----:R-:W-:-:S04]  /*0a50*/  IADD3 R13, P0, R16, R13, RZ ;  /* 0x0000000d100d7210 */ /* 0x001fc80007f1e0ff */
[----:B------:R-:W-:-:S05]  /*0a60*/  IADD3.X R15, RZ, R17, RZ, P0, !PT ;  /* 0x00000011ff0f7210 */ /* 0x000fca00007fe4ff */
[----:B------:R-:W-:-:S04]  /*0a70*/  IMAD.WIDE.U32 R8, R15, R24, RZ ;  /* 0x000000180f087225 */ /* 0x000fc800078e00ff */
[----:B------:R-:W-:-:S04]  /*0a80*/  IMAD.WIDE.U32 R10, P0, R13, R25, R8 ;  /* 0x000000190d0a7225 */ /* 0x000fc80007800008 */
[----:B------:R-:W-:-:S04]  /*0a90*/  IMAD.WIDE.U32 R8, R13, R24, RZ ;  /* 0x000000180d087225 */ /* 0x000fc800078e00ff */
[----:B------:R-:W-:Y:S01]  /*0aa0*/  IMAD.X R13, RZ, RZ, RZ, P0 ;  /* 0x000000ffff0d7224 */ /* 0x000fe200000e06ff */
[----:B------:R-:W-:Y:S01]  /*0ab0*/  IADD3 RZ, P0, R9, R10, RZ ;  /* 0x0000000a09ff7210 */ /* 0x000fe20007f1e0ff */
[----:B------:R-:W-:-:S04]  /*0ac0*/  IMAD.MOV.U32 R12, RZ, RZ, R11 ;  /* 0x000000ffff0c7224 */ /* 0x000fc800078e000b */
[----:B------:R-:W-:-:S08]  /*0ad0*/  IMAD.WIDE.U32.X R8, R15, R25, R12, P0 ;  /* 0x000000190f087225 */ /* 0x000fd000000e040c */
.L_x_9:
[----:B------:R-:W0:Y:S01]  /*0ae0*/  LDC.64 R24, c[0x0][0x640] ;  /* 0x00019000ff187b82 */ /* 0x000e220000000a00 */
[-CC-:B------:R-:W-:Y:S01]  /*0af0*/  SHF.R.U64 R28, R8, R0.reuse, R9.reuse ;  /* 0x00000000081c7219 */ /* 0x180fe20000001209 */
[----:B------:R-:W-:Y:S01]  /*0b00*/  IMAD R30, R7, R21, R4 ;  /* 0x00000015071e7224 */ /* 0x000fe200078e0204 */
[----:B------:R-:W-:Y:S01]  /*0b10*/  SHF.R.U32.HI R0, RZ, R0, R9 ;  /* 0x00000000ff007219 */ /* 0x000fe20000011609 */
[----:B------:R-:W-:Y:S01]  /*0b20*/  IMAD.MOV.U32 R21, RZ, RZ, 0x1 ;  /* 0x00000001ff157424 */ /* 0x000fe200078e00ff */
[----:B------:R-:W-:-:S03]  /*0b30*/  IADD3 R5, P0, RZ, -R28, RZ ;  /* 0x8000001cff057210 */ /* 0x000fc60007f1e0ff */
[----:B------:R-:W1:Y:S02]  /*0b40*/  LDC R6, c[0x0][0x618] ;  /* 0x00018600ff067b82 */ /* 0x000e640000000800 */
[----:B------:R-:W-:-:S04]  /*0b50*/  IMAD.X R9, RZ, RZ, ~R0, P0 ;  /* 0x000000ffff097224 */ /* 0x000fc800000e0e00 */
[-C--:B------:R-:W-:Y:S02]  /*0b60*/  IMAD R0, R9, R26.reuse, RZ ;  /* 0x0000001a09007224 */ /* 0x080fe400078e02ff */
[----:B------:R-:W2:Y:S01]  /*0b70*/  LDC R11, c[0x0][0x608] ;  /* 0x00018200ff0b7b82 */ /* 0x000ea20000000800 */
[----:B------:R-:W-:-:S04]  /*0b80*/  IMAD.WIDE.U32 R8, R5, R26, R16 ;  /* 0x0000001a05087225 */ /* 0x000fc800078e0010 */
[----:B------:R-:W-:-:S03]  /*0b90*/  IMAD R5, R5, R27, R0 ;  /* 0x0000001b05057224 */ /* 0x000fc600078e0200 */
[----:B------:R-:W3:Y:S01]  /*0ba0*/  LDC R12, c[0x0][0x658] ;  /* 0x00019600ff0c7b82 */ /* 0x000ee20000000800 */
[----:B0-----:R-:W-:Y:S01]  /*0bb0*/  ISETP.NE.U32.AND P0, PT, R24, RZ, PT ;  /* 0x000000ff1800720c */ /* 0x001fe20003f05070 */
[----:B------:R-:W-:Y:S02]  /*0bc0*/  IMAD.IADD R5, R9, 0x1, R5 ;  /* 0x0000000109057824 */ /* 0x000fe400078e0205 */
[----:B------:R-:W-:Y:S01]  /*0bd0*/  IMAD.MOV.U32 R9, RZ, RZ, -0x1 ;  /* 0xffffffffff097424 */ /* 0x000fe200078e00ff */
[----:B------:R-:W-:-:S03]  /*0be0*/  ISETP.NE.AND.EX P0, PT, R25, RZ, PT, P0 ;  /* 0x000000ff1900720c */ /* 0x000fc60003f05300 */
[----:B------:R-:W0:Y:S01]  /*0bf0*/  LDC R15, c[0x0][0x600] ;  /* 0x00018000ff0f7b82 */ /* 0x000e220000000800 */
[-CC-:B-1----:R-:W-:Y:S02]  /*0c00*/  SHF.R.U64 R13, R8, R6.reuse, R5.reuse ;  /* 0x00000006080d7219 */ /* 0x182fe40000001205 */
[----:B------:R-:W-:-:S05]  /*0c10*/  SHF.R.U32.HI R0, RZ, R6, R5 ;  /* 0x00000006ff007219 */ /* 0x000fca0000011605 */
[----:B------:R-:W1:Y:S01]  /*0c20*/  LDC R14, c[0x0][0x648] ;  /* 0x00019200ff0e7b82 */ /* 0x000e620000000800 */
[-CC-:B--2---:R-:W-:Y:S02]  /*0c30*/  SHF.R.U64 R27, R13, R11.reuse, R0.reuse ;  /* 0x0000000b0d1b7219 */ /* 0x184fe40000001200 */
[----:B------:R-:W-:-:S05]  /*0c40*/  SHF.R.U32.HI R5, RZ, R11, R0 ;  /* 0x0000000bff057219 */ /* 0x000fca0000011600 */
[----:B------:R-:W2:Y:S01]  /*0c50*/  LDC R20, c[0x0][0x638] ;  /* 0x00018e00ff147b82 */ /* 0x000ea20000000800 */
[-CC-:B---3--:R-:W-:Y:S02]  /*0c60*/  SHF.R.U64 R26, R27, R12.reuse, R5.reuse ;  /* 0x0000000c1b1a7219 */ /* 0x188fe40000001205 */
[-C--:B------:R-:W-:Y:S02]  /*0c70*/  SHF.L.U32 R0, R9, R12.reuse, RZ ;  /* 0x0000000c09007219 */ /* 0x080fe400000006ff */
[----:B------:R-:W-:Y:S01]  /*0c80*/  SHF.R.U32.HI R5, RZ, R12, R5 ;  /* 0x0000000cff057219 */ /* 0x000fe20000011605 */
[----:B------:R-:W-:Y:S01]  /*0c90*/  IMAD.MOV.U32 R4, RZ, RZ, R26 ;  /* 0x000000ffff047224 */ /* 0x000fe200078e001a */
[----:B------:R-:W-:Y:S01]  /*0ca0*/  LOP3.LUT R10, RZ, R0, RZ, 0x33, !PT ;  /* 0x00000000ff0a7212 */ /* 0x000fe200078e33ff */
[----:B------:R-:W3:Y:S01]  /*0cb0*/  LDC R23, c[0x0][0x610] ;  /* 0x00018400ff177b82 */ /* 0x000ee20000000800 */
[----:B------:R-:W-:Y:S05]  /*0cc0*/  @!P0 BRA `(.L_x_10) ;  /* 0x0000000000288947 */ /* 0x000fea0003800000 */
[----:B------:R-:W4:Y:S02]  /*0cd0*/  LDC R9, c[0x0][0x64c] ;  /* 0x00019300ff097b82 */ /* 0x000f240000000800 */
[----:B----4-:R-:W-:-:S05]  /*0ce0*/  IADD3 R9, P0, R26, R9, RZ ;  /* 0x000000091a097210 */ /* 0x010fca0007f1e0ff */
[----:B------:R-:W-:-:S04]  /*0cf0*/  IMAD.X R11, RZ, RZ, R5, P0 ;  /* 0x000000ffff0b7224 */ /* 0x000fc800000e0605 */
[----:B------:R-:W-:-:S04]  /*0d00*/  IMAD.WIDE.U32 R4, R11, R24, RZ ;  /* 0x000000180b047225 */ /* 0x000fc800078e00ff */
[----:B------:R-:W-:-:S04]  /*0d10*/  IMAD.WIDE.U32 R6, P0, R9, R25, R4 ;  /* 0x0000001909067225 */ /* 0x000fc80007800004 */
[----:B------:R-:W-:-:S04]  /*0d20*/  IMAD.WIDE.U32 R4, R9, R24, RZ ;  /* 0x0000001809047225 */ /* 0x000fc800078e00ff */
[----:B------:R-:W-:Y:S01]  /*0d30*/  IMAD.X R9, RZ, RZ, RZ, P0 ;  /* 0x000000ffff097224 */ /* 0x000fe200000e06ff */
[----:B------:R-:W-:Y:S01]  /*0d40*/  IADD3 RZ, P0, R5, R6, RZ ;  /* 0x0000000605ff7210 */ /* 0x000fe20007f1e0ff */
[----:B------:R-:W-:-:S04]  /*0d50*/  IMAD.MOV.U32 R8, RZ, RZ, R7 ;  /* 0x000000ffff087224 */ /* 0x000fc800078e0007 */
[----:B------:R-:W-:-:S08]  /*0d60*/  IMAD.WIDE.U32.X R4, R11, R25, R8, P0 ;  /* 0x000000190b047225 */ /* 0x000fd000000e0408 */
.L_x_10:
[----:B-1----:R-:W-:Y:S01]  /*0d70*/  SHF.R.U64 R4, R4, R14, R5 ;  /* 0x0000000e04047219 */ /* 0x002fe20000001205 */
[----:B0-----:R-:W-:Y:S01]  /*0d80*/  VIADD R6, R15, 0xffffffff ;  /* 0xffffffff0f067836 */ /* 0x001fe20000000000 */
[----:B------:R-:W-:Y:S02]  /*0d90*/  SHF.L.U32 R0, R21, R12, RZ ;  /* 0x0000000c15007219 */ /* 0x000fe400000006ff */
[----:B------:R-:W-:Y:S02]  /*0da0*/  LOP3.LUT R5, R27, R10, RZ, 0xc0, !PT ;  /* 0x0000000a1b057212 */ /* 0x000fe400078ec0ff */
[----:B------:R-:W-:Y:S02]  /*0db0*/  IADD3 R7, -R4, RZ, RZ ;  /* 0x000000ff04077210 */ /* 0x000fe40007ffe1ff */
[----:B------:R-:W-:Y:S01]  /*0dc0*/  SEL R3, R3, R30, !P1 ;  /* 0x0000001e03037207 */ /* 0x000fe20004800000 */
[----:B------:R-:W-:Y:S01]  /*0dd0*/  IMAD R4, R0, R4, R5 ;  /* 0x0000000400047224 */ /* 0x000fe200078e0205 */
[----:B------:R-:W-:Y:S01]  /*0de0*/  LOP3.LUT R6, R13, R6, RZ, 0xc0, !PT ;  /* 0x000000060d067212 */ /* 0x000fe200078ec0ff */
[----:B--2---:R-:W-:-:S02]  /*0df0*/  IMAD R0, R7, R20, R26 ;  /* 0x0000001407007224 */ /* 0x004fc400078e021a */
[----:B---3--:R-:W-:Y:S02]  /*0e00*/  IMAD R3, R4, R23, R3 ;  /* 0x0000001704037224 */ /* 0x008fe400078e0203 */
[----:B------:R-:W-:Y:S02]  /*0e10*/  IMAD.MOV.U32 R5, RZ, RZ, 0x1 ;  /* 0x00000001ff057424 */ /* 0x000fe400078e00ff */
[----:B------:R-:W-:Y:S02]  /*0e20*/  IMAD R4, R0, R15, R6 ;  /* 0x0000000f00047224 */ /* 0x000fe400078e0206 */
[----:B------:R-:W-:Y:S01]  /*0e30*/  IMAD.MOV.U32 R23, RZ, RZ, R28 ;  /* 0x000000ffff177224 */ /* 0x000fe200078e001c */
[----:B------:R-:W-:Y:S02]  /*0e40*/  PRMT R0, R5, 0x7610, R0 ;  /* 0x0000761005007816 */ /* 0x000fe40000000000 */
[----:B------:R-:W-:Y:S02]  /*0e50*/  SEL R154, R4, R3, !P1 ;  /* 0x00000003049a7207 */ /* 0x000fe40004800000 */
[----:B------:R-:W-:-:S07]  /*0e60*/  SEL R153, R3, R4, !P1 ;  /* 0x0000000403997207 */ /* 0x000fce0004800000 */
.L_x_8:
[----:B------:R-:W-:-:S08]  /*0e70*/  NOP ;  /* 0x0000000000007918 */ /* 0x000fd00000000000 */
[----:B------:R-:W0:Y:S02]  /*0e80*/  USETMAXREG.TRY_ALLOC.CTAPOOL UP0, 0xe8 ;  /* 0x000000e8000079c8 */ /* 0x000e240008000600 */
[----:B0-----:R-:W-:-:S13]  /*0e90*/  PLOP3.LUT P0, PT, PT, PT, UP0, 0x80, 0x0 ;  /* 0x000000000000781c */ /* 0x001fda0003f0f008 */
[----:B------:R-:W-:Y:S05]  /*0ea0*/  @!P0 BRA `(.L_x_8) ;  /* 0xfffffffc00f08947 */ /* 0x000fea000383ffff */
[----:B------:R-:W-:Y:S01]  /*0eb0*/  ULDC.64 UR4, c[0x0][0x598] ;  /* 0x0001660000047ab9 */ /* 0x000fe20000000a00 */
[----:B------:R-:W-:Y:S01]  /*0ec0*/  ULDC.64 UR36, c[0x0][0x208] ;  /* 0x0000820000247ab9 */ /* 0x000fe20000000a00 */
[----:B------:R-:W-:-:S04]  /*0ed0*/  ISETP.NE.U32.AND P0, PT, RZ, UR4, PT ;  /* 0x00000004ff007c0c */ /* 0x000fc8000bf05070 */
[----:B------:R-:W-:-:S13]  /*0ee0*/  ISETP.NE.AND.EX P0, PT, RZ, UR5, PT, P0 ;  /* 0x00000005ff007c0c */ /* 0x000fda000bf05300 */
[----:B------:R-:W-:Y:S05]  /*0ef0*/  @!P0 BRA `(.L_x_11) ;  /* 0x00000000001c8947 */ /* 0x000fea0003800000 */
[----:B------:R-:W0:Y:S02]  /*0f00*/  LDC.64 R4, c[0x0][0x598] ;  /* 0x00016600ff047b82 */ /* 0x000e240000000a00 */
[----:B0-----:R-:W2:Y:S02]  /*0f10*/  LDG.E.64 R4, desc[UR36][R4.64] ;  /* 0x0000002404047981 */ /* 0x001ea4000c1e1b00 */
[----:B--2---:R-:W-:-:S04]  /*0f20*/  ISETP.NE.U32.AND P0, PT, R4, RZ, PT ;  /* 0x000000ff0400720c */ /* 0x004fc80003f05070 */
[----:B------:R-:W-:-:S13]  /*0f30*/  ISETP.NE.AND.EX P0, PT, R5, RZ, PT, P0 ;  /* 0x000000ff0500720c */ /* 0x000fda0003f05300 */
[----:B------:R-:W-:Y:S05]  /*0f40*/  @!P0 BRA `(.L_x_11) ;  /* 0x0000000000088947 */ /* 0x000fea0003800000 */
[----:B------:R0:W5:Y:S01]  /*0f50*/  LD.E R155, desc[UR36][R4.64] ;  /* 0x00000024049b7980 */ /* 0x000162000c101900 */
[----:B------:R-:W-:Y:S05]  /*0f60*/  BRA `(.L_x_12) ;  /* 0x0000000000247947 */ /* 0x000fea0003800000 */
.L_x_11:
[----:B------:R-:W-:Y:S02]  /*0f70*/  ULDC.64 UR4, c[0x0][0x588] ;  /* 0x0001620000047ab9 */ /* 0x000fe40000000a00 */
[----:B------:R-:W-:-:S04]  /*0f80*/  ISETP.NE.U32.AND P0, PT, RZ, UR4, PT ;  /* 0x00000004ff007c0c */ /* 0x000fc8000bf05070 */
[----:B------:R-:W-:-:S13]  /*0f90*/  ISETP.NE.AND.EX P0, PT, RZ, UR5, PT, P0 ;  /* 0x00000005ff007c0c */ /* 0x000fda000bf05300 */
[----:B------:R-:W-:Y:S05]  /*0fa0*/  @!P0 BRA `(.L_x_13) ;  /* 0x00000000000c8947 */ /* 0x000fea0003800000 */
[----:B------:R-:W0:Y:S02]  /*0fb0*/  LDC.64 R4, c[0x0][0x588] ;  /* 0x00016200ff047b82 */ /* 0x000e240000000a00 */
[----:B0-----:R1:W5:Y:S01]  /*0fc0*/  LDG.E R155, desc[UR36][R4.64] ;  /* 0x00000024049b7981 */ /* 0x001362000c1e1900 */
[----:B------:R-:W-:Y:S05]  /*0fd0*/  BRA `(.L_x_12) ;  /* 0x0000000000087947 */ /* 0x000fea0003800000 */
.L_x_13:
[----:B------:R-:W-:Y:S02]  /*0fe0*/  ULDC UR4, c[0x0][0x580] ;  /* 0x0001600000047ab9 */ /* 0x000fe40000000800 */
[----:B------:R-:W-:-:S07]  /*0ff0*/  IMAD.U32 R155, RZ, RZ, UR4 ;  /* 0x00000004ff9b7e24 */ /* 0x000fce000f8e00ff */
.L_x_12:
[----:B------:R-:W-:Y:S02]  /*1000*/  ULDC.64 UR4, c[0x0][0x5a0] ;  /* 0x0001680000047ab9 */ /* 0x000fe40000000a00 */
[----:B------:R-:W-:-:S04]  /*1010*/  ISETP.NE.U32.AND P0, PT, RZ, UR4, PT ;  /* 0x00000004ff007c0c */ /* 0x000fc8000bf05070 */
[----:B------:R-:W-:-:S13]  /*1020*/  ISETP.NE.AND.EX P0, PT, RZ, UR5, PT, P0 ;  /* 0x00000005ff007c0c */ /* 0x000fda000bf05300 */
[----:B------:R-:W-:Y:S05]  /*1030*/  @!P0 BRA `(.L_x_14) ;  /* 0x00000000001c8947 */ /* 0x000fea0003800000 */
[----:B01----:R-:W0:Y:S02]  /*1040*/  LDC.64 R4, c[0x0][0x5a0] ;  /* 0x00016800ff047b82 */ /* 0x003e240000000a00 */
[----:B0-----:R-:W2:Y:S02]  /*1050*/  LDG.E.64 R4, desc[UR36][R4.64] ;  /* 0x0000002404047981 */ /* 0x001ea4000c1e1b00 */
[----:B--2---:R-:W-:-:S04]  /*1060*/  ISETP.NE.U32.AND P0, PT, R4, RZ, PT ;  /* 0x000000ff0400720c */ /* 0x004fc80003f05070 */
[----:B------:R-:W-:-:S13]  /*1070*/  ISETP.NE.AND.EX P0, PT, R5, RZ, PT, P0 ;  /* 0x000000ff0500720c */ /* 0x000fda0003f05300 */
[----:B------:R-:W-:Y:S05]  /*1080*/  @!P0 BRA `(.L_x_14) ;  /* 0x0000000000088947 */ /* 0x000fea0003800000 */
[----:B------:R0:W5:Y:S01]  /*1090*/  LD.E R156, desc[UR36][R4.64] ;  /* 0x00000024049c7980 */ /* 0x000162000c101900 */
[----:B------:R-:W-:Y:S05]  /*10a0*/  BRA `(.L_x_15) ;  /* 0x0000000000247947 */ /* 0x000fea0003800000 */
.L_x_14:
[----:B------:R-:W-:Y:S02]  /*10b0*/  ULDC.64 UR4, c[0x0][0x590] ;  /* 0x0001640000047ab9 */ /* 0x000fe40000000a00 */
[----:B------:R-:W-:-:S04]  /*10c0*/  ISETP.NE.U32.AND P0, PT, RZ, UR4, PT ;  /* 0x00000004ff007c0c */ /* 0x000fc8000bf05070 */
[----:B------:R-:W-:-:S13]  /*10d0*/  ISETP.NE.AND.EX P0, PT, RZ, UR5, PT, P0 ;  /* 0x00000005ff007c0c */ /* 0x000fda000bf05300 */
[----:B------:R-:W-:Y:S05]  /*10e0*/  @!P0 BRA `(.L_x_16) ;  /* 0x00000000000c8947 */ /* 0x000fea0003800000 */
[----:B------:R-:W2:Y:S02]  /*10f0*/  LDC.64 R156, c[0x0][0x590] ;  /* 0x00016400ff9c7b82 */ /* 0x000ea40000000a00 */
[----:B--2---:R2:W5:Y:S01]  /*1100*/  LDG.E R156, desc[UR36][R156.64] ;  /* 0x000000249c9c7981 */ /* 0x004562000c1e1900 */
[----:B------:R-:W-:Y:S05]  /*1110*/  BRA `(.L_x_15) ;  /* 0x0000000000087947 */ /* 0x000fea0003800000 */
.L_x_16:
[----:B------:R-:W-:Y:S02]  /*1120*/  ULDC UR4, c[0x0][0x584] ;  /* 0x0001610000047ab9 */ /* 0x000fe40000000800 */
[----:B------:R-:W-:-:S07]  /*1130*/  IMAD.U32 R156, RZ, RZ, UR4 ;  /* 0x00000004ff9c7e24 */ /* 0x000fce000f8e00ff */
.L_x_15:
[----:B------:R-:W-:-:S13]  /*1140*/  LOP3.LUT P0, RZ, R0, 0xff, RZ, 0xc0, !PT ;  /* 0x000000ff00ff7812 */ /* 0x000fda000780c0ff */
[----:B------:R-:W-:Y:S05]  /*1150*/  @!P0 EXIT ;  /* 0x000000000000894d */ /* 0x000fea0003800000 */
[----:B------:R-:W-:Y:S01]  /*1160*/  ULDC UR4, c[0x0][0x28c] ;  /* 0x0000a30000047ab9 */ /* 0x000fe20000000800 */
[----:B------:R-:W-:Y:S01]  /*1170*/  LOP3.LUT R166, R19, 0x1, RZ, 0xfc, !PT ;  /* 0x0000000113a67812 */ /* 0x000fe200078efcff */
[----:B------:R-:W-:Y:S01]  /*1180*/  UIADD3 UR4, UR4, 0x3f, URZ ;  /* 0x0000003f04047890 */ /* 0x000fe2000fffe03f */
[----:B------:R-:W-:Y:S01]  /*1190*/  UMOV UR38, URZ ;  /* 0x0000003f00267c82 */ /* 0x000fe20008000000 */
[----:B------:R-:W-:Y:S02]  /*11a0*/  UMOV UR39, URZ ;  /* 0x0000003f00277c82 */ /* 0x000fe40008000000 */
[----:B------:R-:W-:-:S04]  /*11b0*/  USHF.R.S32.HI UR5, URZ, 0x1f, UR4 ;  /* 0x0000001f3f057899 */ /* 0x000fc80008011404 */
[----:B------:R-:W-:-:S04]  /*11c0*/  ULEA.HI UR5, UR5, UR4, URZ, 0x6 ;  /* 0x0000000405057291 */ /* 0x000fc8000f8f303f */
[----:B------:R-:W-:-:S12]  /*11d0*/  USHF.R.S32.HI UR40, URZ, 0x6, UR5 ;  /* 0x000000063f287899 */ /* 0x000fd80008011405 */
.L_x_290:
[----:B------:R-:W-:Y:S01]  /*11e0*/  LOP3.LUT R0, R18, 0x80, RZ, 0xc0, !PT ;  /* 0x0000008012007812 */ /* 0x000fe200078ec0ff */
[----:B---3--:R-:W3:Y:S01]  /*11f0*/  S2UR UR7, SR_CgaCtaId ;  /* 0x00000000000779c3 */ /* 0x008ee20000008800 */
[----:B------:R-:W-:Y:S02]  /*1200*/  UMOV UR6, 0x400 ;  /* 0x0000040000067882 */ /* 0x000fe40000000000 */
[----:B------:R-:W-:-:S06]  /*1210*/  SHF.R.U32.HI R0, RZ, 0x7, R0 ;  /* 0x00000007ff007819 */ /* 0x000fcc0000011600 */
[----:B----4-:R-:W4:Y:S01]  /*1220*/  SHFL.IDX PT, R0, R0, RZ, 0x1f ;  /* 0x00001fff00007589 */ /* 0x010f2200000e0000 */
[----:B---3--:R-:W-:Y:S01]  /*1230*/  ULEA UR6, UR7, UR6, 0x18 ;  /* 0x0000000607067291 */ /* 0x008fe2000f8ec03f */
[----:B----4-:R-:W-:-:S13]  /*1240*/  R2UR UR4, R0 ;  /* 0x00000000000472ca */ /* 0x010fda00000e0000 */
[----:B------:R-:W-:-:S04]  /*1250*/  ULEA.HI UR5, UR4, UR4, URZ, 0x1 ;  /* 0x0000000404057291 */ /* 0x000fc8000f8f083f */
[----:B------:R-:W-:-:S04]  /*1260*/  ULOP3.LUT UR5, UR5, 0x7fffe, URZ, 0xc0, !UPT ;  /* 0x0007fffe05057892 */ /* 0x000fc8000f8ec03f */
[----:B------:R-:W-:-:S03]  /*1270*/  UIADD3 UR5, UR4, -UR5, URZ ;  /* 0x8000000504057290 */ /* 0x000fc6000fffe03f */
[----:B------:R-:W-:Y:S01]  /*1280*/  ULDC UR4, c[0x0][0x28c] ;  /* 0x0000a30000047ab9 */ /* 0x000fe20000000800 */
[----:B------:R-:W-:Y:S01]  /*1290*/  ULEA UR5, UR5, UR6, 0xd ;  /* 0x0000000605057291 */ /* 0x000fe2000f8e683f */
[----:B------:R-:W-:-:S03]  /*12a0*/  ISETP.LT.AND P0, PT, RZ, UR4, PT ;  /* 0x00000004ff007c0c */ /* 0x000fc6000bf01270 */
[----:B------:R-:W-:-:S04]  /*12b0*/  UIADD3 UR5, UR5, 0x100, URZ ;  /* 0x0000010005057890 */ /* 0x000fc8000fffe03f */
[----:B------:R-:W-:-:S04]  /*12c0*/  USHF.R.U32.HI UR5, URZ, 0x4, UR5 ;  /* 0x000000043f057899 */ /* 0x000fc80008011605 */
[----:B------:R-:W-:Y:S02]  /*12d0*/  ULOP3.LUT UR41, UR5, 0x3fff, URZ, 0xc0, !UPT ;  /* 0x00003fff05297892 */ /* 0x000fe4000f8ec03f */
[----:B-12---:R-:W-:Y:S10]  /*12e0*/  @P0 BRA `(.L_x_17) ;  /* 0x0000000000400947 */ /* 0x006ff40003800000 */
[----:B------:R-:W-:Y:S01]  /*12f0*/  MOV R0, 0x0 ;  /* 0x0000000000007802 */ /* 0x000fe20000000f00 */
[----:B------:R-:W-:Y:S01]  /*1300*/  ULDC.64 UR4, c[0x4][0x68] ;  /* 0x01001a0000047ab9 */ /* 0x000fe20000000a00 */
[----:B------:R-:W-:Y:S01]  /*1310*/  ULDC.64 UR6, c[0x4][0x8] ;  /* 0x0100020000067ab9 */ /* 0x000fe20000000a00 */
[----:B01----:R-:W-:Y:S01]  /*1320*/  IMAD.U32 R4, RZ, RZ, UR4 ;  /* 0x00000004ff047e24 */ /* 0x003fe2000f8e00ff */
[----:B------:R0:W1:Y:S01]  /*1330*/  LDC.64 R14, c[0x4][R0] ;  /* 0x01000000000e7b82 */ /* 0x0000620000000a00 */
[----:B------:R-:W-:Y:S01]  /*1340*/  IMAD.U32 R5, RZ, RZ, UR5 ;  /* 0x00000005ff057e24 */ /* 0x000fe2000f8e00ff */
[----:B------:R-:W-:Y:S01]  /*1350*/  ULDC.64 UR4, c[0x4][0x70] ;  /* 0x01001c0000047ab9 */ /* 0x000fe20000000a00 */
[----:B------:R-:W-:Y:S01]  /*1360*/  IMAD.U32 R10, RZ, RZ, UR6 ;  /* 0x00000006ff0a7e24 */ /* 0x000fe2000f8e00ff */
[----:B------:R-:W-:Y:S01]  /*1370*/  MOV R12, 0x1 ;  /* 0x00000001000c7802 */ /* 0x000fe20000000f00 */
[----:B------:R-:W-:Y:S02]  /*1380*/  IMAD.U32 R6, RZ, RZ, UR4 ;  /* 0x00000004ff067e24 */ /* 0x000fe4000f8e00ff */
[----:B------:R-:W-:-:S02]  /*1390*/  IMAD.U32 R7, RZ, RZ, UR5 ;  /* 0x00000005ff077e24 */ /* 0x000fc4000f8e00ff */
[----:B------:R-:W-:Y:S02]  /*13a0*/  IMAD.U32 R11, RZ, RZ, UR7 ;  /* 0x00000007ff0b7e24 */ /* 0x000fe4000f8e00ff */
[----:B------:R-:W-:Y:S02]  /*13b0*/  IMAD.MOV.U32 R8, RZ, RZ, 0x1e1 ;  /* 0x000001e1ff087424 */ /* 0x000fe400078e00ff */
[----:B0-----:R-:W-:-:S07]  /*13c0*/  IMAD.MOV.U32 R13, RZ, RZ, RZ ;  /* 0x000000ffff0d7224 */ /* 0x001fce00078e00ff */
[----:B------:R-:W-:-:S07]  /*13d0*/  LEPC R20, `(.L_x_17) ;  /* 0x000000001014794e */ /* 0x000fce0000000000 */
[----:B-12--5:R-:W-:Y:S05]  /*13e0*/  CALL.ABS.NOINC R14 ;  /* 0x000000000e007343 */ /* 0x026fea0003c00000 */
.L_x_17:
[----:B------:R-:W-:-:S13]  /*13f0*/  ISETP.NE.AND P0, PT, R166, 0x3, PT ;  /* 0x00000003a600780c */ /* 0x000fda0003f05270 */
[----:B------:R-:W-:Y:S05]  /*1400*/  @!P0 BRA `(.L_x_18) ;  /* 0x0000000000048947 */ /* 0x000fea0003800000 */
[----:B------:R-:W-:Y:S01]  /*1410*/  BPT.TRAP 0x1 ;  /* 0x000000040000795c */ /* 0x000fe20000300000 */
.L_x_18:
[----:B------:R-:W3:Y:S01]  /*1420*/  S2UR UR5, SR_CgaCtaId ;  /* 0x00000000000579c3 */ /* 0x000ee20000008800 */
[----:B------:R-:W-:Y:S01]  /*1430*/  UMOV UR4, 0x400 ;  /* 0x0000040000047882 */ /* 0x000fe20000000000 */
[----:B------:R-:W-:Y:S02]  /*1440*/  IMAD.U32 R0, RZ, RZ, UR38 ;  /* 0x00000026ff007e24 */ /* 0x000fe4000f8e00ff */
[----:B------:R-:W-:-:S03]  /*1450*/  IMAD.U32 R3, RZ, RZ, UR39 ;  /* 0x00000027ff037e24 */ /* 0x000fc6000f8e00ff */
[----:B------:R-:W-:Y:S01]  /*1460*/  SHF.L.U32 R0, R0, 0x1f, RZ ;  /* 0x0000001f00007819 */ /* 0x000fe200000006ff */
[----:B---3--:R-:W-:-:S06]  /*1470*/  ULEA UR4, UR5, UR4, 0x18 ;  /* 0x0000000405047291 */ /* 0x008fcc000f8ec03f */
[----:B------:R-:W-:-:S04]  /*1480*/  IMAD.U32 R6, RZ, RZ, UR4 ;  /* 0x00000004ff067e24 */ /* 0x000fc8000f8e00ff */
[----:B------:R-:W-:-:S04]  /*1490*/  IMAD R3, R3, 0x8, R6 ;  /* 0x0000000803037824 */ /* 0x000fc800078e0206 */
[----:B------:R3:W4:Y:S01]  /*14a0*/  SYNCS.PHASECHK.TRANS64.TRYWAIT P1, [R3+URZ], R0 ;  /* 0x00000000030075a7 */ /* 0x000722000802017f */
[----:B------:R-:W-:Y:S05]  /*14b0*/  @!P0 BRA `(.L_x_19) ;  /* 0x0000000000048947 */ /* 0x000fea0003800000 */
[----:B------:R-:W-:Y:S01]  /*14c0*/  BPT.TRAP 0x1 ;  /* 0x000000040000795c */ /* 0x000fe20000300000 */
.L_x_19:
[----:B----4-:R-:W-:Y:S05]  /*14d0*/  @P1 BRA `(.L_x_20) ;  /* 0x0000000000081947 */ /* 0x010fea0003800000 */
[----:B------:R-:W4:Y:S02]  /*14e0*/  SYNCS.PHASECHK.TRANS64.TRYWAIT P1, [R3+URZ], R0 ;  /* 0x00000000030075a7 */ /* 0x000f24000802017f */
[----:B----4-:R-:W-:Y:S05]  /*14f0*/  @!P1 BRA `(.L_x_21) ;  /* 0x000000b0000c9947 */ /* 0x010fea0003800000 */
.L_x_20:
[----:B------:R-:W-:-:S04]  /*1500*/  UISETP.LT.AND UP0, UPT, UR40, 0x1, UPT ;  /* 0x000000012800788c */ /* 0x000fc8000bf01270 */
[----:B------:R-:W-:-:S06]  /*1510*/  USEL UR4, UR40, 0x1, UP0 ;  /* 0x0000000128047887 */ /* 0x000fcc0008000000 */
[----:B---34-:R-:W-:Y:S01]  /*1520*/  IMAD.U32 R0, RZ, RZ, UR4 ;  /* 0x00000004ff007e24 */ /* 0x018fe2000f8e00ff */
[----:B------:R-:W-:Y:S05]  /*1530*/  WARPSYNC.ALL ;  /* 0x0000000000007948 */ /* 0x000fea0003800000 */
[----:B------:R-:W-:-:S04]  /*1540*/  IADD3 R0, -R0, UR40, RZ ;  /* 0x0000002800007c10 */ /* 0x000fc8000fffe1ff */
[----:B------:R-:W-:Y:S02]  /*1550*/  ISETP.GE.AND P1, PT, R0, 0x1, PT ;  /* 0x000000010000780c */ /* 0x000fe40003f26270 */
[----:B------:R-:W-:Y:S01]  /*1560*/  R2UR UR4, R6 ;  /* 0x00000000060472ca */ /* 0x000fe200000e0000 */
[----:B------:R-:W-:Y:S01]  /*1570*/  WARPGROUP.ARRIVE ;  /* 0x00000000000079c5 */ /* 0x000fe20000000000 */
[----:B------:R-:W-:Y:S01]  /*1580*/  UMOV UR9, 0x40000040 ;  /* 0x4000004000097882 */ /* 0x000fe20000000000 */
[----:B------:R-:W-:-:S10]  /*1590*/  UMOV UR11, 0x40000040 ;  /* 0x40000040000b7882 */ /* 0x000fd40000000000 */
[----:B------:R-:W-:-:S04]  /*15a0*/  UIADD3 UR4, UR4, 0x18100, URZ ;  /* 0x0001810004047890 */ /* 0x000fc8000fffe03f */
[----:B------:R-:W-:-:S04]  /*15b0*/  USHF.R.U32.HI UR4, URZ, 0x4, UR4 ;  /* 0x000000043f047899 */ /* 0x000fc80008011604 */
[----:B------:R-:W-:Y:S02]  /*15c0*/  ULOP3.LUT UR5, UR4, 0x3fff, URZ, 0xc0, !UPT ;  /* 0x00003fff04057892 */ /* 0x000fe4000f8ec03f */
[----:B------:R-:W-:Y:S02]  /*15d0*/  ULOP3.LUT UR4, UR41, 0x10000, URZ, 0xfc, !UPT ;  /* 0x0001000029047892 */ /* 0x000fe4000f8efc3f */
[----:B------:R-:W-:Y:S02]  /*15e0*/  ULOP3.LUT UR5, UR5, 0x10000, URZ, 0xfc, !UPT ;  /* 0x0001000005057892 */ /* 0x000fe4000f8efc3f */
[----:B------:R-:W-:Y:S02]  /*15f0*/  ULEA UR6, UR39, UR4, 0xb ;  /* 0x0000000427067291 */ /* 0x000fe4000f8e583f */
[----:B------:R-:W-:-:S05]  /*1600*/  ULEA UR7, UR39, UR5, 0xa ;  /* 0x0000000527077291 */ /* 0x000fca000f8e503f */
[----:B------:R-:W-:Y:S02]  /*1610*/  UMOV UR8, UR6 ;  /* 0x0000000600087c82 */ /* 0x000fe40008000000 */
[----:B------:R-:W-:Y:S02]  /*1620*/  UMOV UR10, UR7 ;  /* 0x00000007000a7c82 */ /* 0x000fe40008000000 */
[----:B------:R-:W-:Y:S01]  /*1630*/  HGMMA.64x128x16.F32.BF16 R88, gdesc[UR8], RZ, !UPT, gsb0 ;  /* 0x01e00000085879f0 */ /* 0x000fe2000c0018ff */
[----:B------:R-:W-:Y:S01]  /*1640*/  UIADD3 UR8, UR6, 0x400, URZ ;  /* 0x0000040006087890 */ /* 0x000fe2000fffe03f */
[----:B------:R-:W-:Y:S01]  /*1650*/  UMOV UR9, 0x40000040 ;  /* 0x4000004000097882 */ /* 0x000fe20000000000 */
[----:B------:R-:W-:Y:S02]  /*1660*/  WARPGROUP.DEPBAR.LE gsb0, 0x0 ;  /* 0x00008000000079c5 */ /* 0x000fe40000010000 */
[----:B------:R-:W-:-:S07]  /*1670*/  WARPGROUP.ARRIVE ;  /* 0x00000000000079c5 */ /* 0x000fce0000000000 */
[----:B------:R-:W-:Y:S01]  /*1680*/  HGMMA.64x128x16.F32.BF16 R24, gdesc[UR8], RZ, !UPT, gsb0 ;  /* 0x01e00000081879f0 */ /* 0x000fe2000c0018ff */
[----:B------:R-:W-:Y:S02]  /*1690*/  UIADD3 UR8, UR6, 0x2, URZ ;  /* 0x0000000206087890 */ /* 0x000fe4000fffe03f */
[----:B------:R-:W-:Y:S01]  /*16a0*/  UIADD3 UR10, UR7, 0x2, URZ ;  /* 0x00000002070a7890 */ /* 0x000fe2000fffe03f */
[----:B------:R-:W-:Y:S01]  /*16b0*/  UMOV UR9, 0x40000040 ;  /* 0x4000004000097882 */ /* 0x000fe20000000000 */
[----:B------:R-:W-:Y:S01]  /*16c0*/  UMOV UR11, 0x40000040 ;  /* 0x40000040000b7882 */ /* 0x000fe20000000000 */
[----:B------:R-:W-:Y:S02]  /*16d0*/  WARPGROUP.DEPBAR.LE gsb0, 0x0 ;  /* 0x00008000000079c5 */ /* 0x000fe40000010000 */
[----:B------:R-:W-:-:S06]  /*16e0*/  WARPGROUP.ARRIVE ;  /* 0x00000000000079c5 */ /* 0x000fcc0000000000 */
[----:B------:R-:W-:Y:S01]  /*16f0*/  HGMMA.64x128x16.F32.BF16 R88, gdesc[UR8], R88, gsb0 ;  /* 0x01e00000085879f0 */ /* 0x000fe20008001858 */
[----:B------:R-:W-:Y:S01]  /*1700*/  UIADD3 UR8, UR6, 0x402, URZ ;  /* 0x0000040206087890 */ /* 0x000fe2000fffe03f */
[----:B------:R-:W-:Y:S01]  /*1710*/  UMOV UR9, 0x40000040 ;  /* 0x4000004000097882 */ /* 0x000fe20000000000 */
[----:B------:R-:W-:Y:S02]  /*1720*/  WARPGROUP.DEPBAR.LE gsb0, 0x0 ;  /* 0x00008000000079c5 */ /* 0x000fe40000010000 */
[----:B------:R-:W-:-:S07]  /*1730*/  WARPGROUP.ARRIVE ;  /* 0x00000000000079c5 */ /* 0x000fce0000000000 */
[----:B------:R-:W-:Y:S01]  /*1740*/  HGMMA.64x128x16.F32.BF16 R24, gdesc[UR8], R24, gsb0 ;  /* 0x01e00000081879f0 */ /* 0x000fe20008001818 */
        /* <DEDUP_REMOVED lines=23> */
[----:B------:R-:W-:Y:S03]  /*18c0*/  HGMMA.64x128x16.F32.BF16 R24, gdesc[UR8], R24, gsb0 ;  /* 0x01e00000081879f0 */ /* 0x000fe60008001818 */
[----:B------:R-:W-:Y:S02]  /*18d0*/  WARPGROUP.DEPBAR.LE gsb0, 0x0 ;  /* 0x00008000000079c5 */ /* 0x000fe40000010000 */
[----:B------:R-:W-:Y:S05]  /*18e0*/  @!P1 BRA `(.L_x_22) ;  /* 0x0000000400749947 */ /* 0x000fea0003800000 */
[----:B------:R-:W-:Y:S02]  /*18f0*/  UIADD3 UR6, UR39, 0x1, URZ ;  /* 0x0000000127067890 */ /* 0x000fe4000fffe03f */
[----:B------:R-:W-:Y:S02]  /*1900*/  IMAD.U32 R3, RZ, RZ, UR39 ;  /* 0x00000027ff037e24 */ /* 0x000fe4000f8e00ff */
[----:B------:R-:W-:-:S04]  /*1910*/  UISETP.NE.AND UP0, UPT, UR6, 0x3, UPT ;  /* 0x000000030600788c */ /* 0x000fc8000bf05270 */
[----:B------:R-:W-:Y:S02]  /*1920*/  USEL UR7, URZ, 0x1, UP0 ;  /* 0x000000013f077887 */ /* 0x000fe40008000000 */
[----:B------:R-:W-:Y:S02]  /*1930*/  USEL UR6, UR6, URZ, UP0 ;  /* 0x0000003f06067287 */ /* 0x000fe40008000000 */
[----:B------:R-:W-:-:S06]  /*1940*/  ULOP3.LUT UR7, UR38, UR7, URZ, 0x3c, !UPT ;  /* 0x0000000726077292 */ /* 0x000fcc000f8e3c3f */
[----:B------:R-:W-:-:S07]  /*1950*/  IMAD.U32 R7, RZ, RZ, UR7 ;  /* 0x00000007ff077e24 */ /* 0x000fce000f8e00ff */
.L_x_29:
[----:B------:R-:W-:Y:S05]  /*1960*/  @!P0 BRA `(.L_x_23) ;  /* 0x0000000000048947 */ /* 0x000fea0003800000 */
[----:B------:R-:W-:Y:S01]  /*1970*/  BPT.TRAP 0x1 ;  /* 0x000000040000795c */ /* 0x000fe20000300000 */
.L_x_23:
[----:B------:R-:W3:Y:S01]  /*1980*/  S2UR UR8, SR_CgaCtaId ;  /* 0x00000000000879c3 */ /* 0x000ee20000008800 */
[----:B------:R-:W-:Y:S01]  /*1990*/  UMOV UR7, 0x400 ;  /* 0x0000040000077882 */ /* 0x000fe20000000000 */
[----:B01----:R-:W-:Y:S01]  /*19a0*/  IMAD.U32 R5, RZ, RZ, UR6 ;  /* 0x00000006ff057e24 */ /* 0x003fe2000f8e00ff */
[----:B------:R-:W-:Y:S01]  /*19b0*/  SHF.L.U32 R4, R7, 0x1f, RZ ;  /* 0x0000001f07047819 */ /* 0x000fe200000006ff */
[----:B---3--:R-:W-:-:S06]  /*19c0*/  ULEA UR7, UR8, UR7, 0x18 ;  /* 0x0000000708077291 */ /* 0x008fcc000f8ec03f */
[----:B------:R-:W-:-:S04]  /*19d0*/  IMAD.U32 R6, RZ, RZ, UR7 ;  /* 0x00000007ff067e24 */ /* 0x000fc8000f8e00ff */
[----:B------:R-:W-:-:S04]  /*19e0*/  IMAD R5, R5, 0x8, R6 ;  /* 0x0000000805057824 */ /* 0x000fc800078e0206 */
[----:B------:R0:W1:Y:S01]  /*19f0*/  SYNCS.PHASECHK.TRANS64.TRYWAIT P1, [R5+URZ], R4 ;  /* 0x00000004050075a7 */ /* 0x000062000802017f */
[----:B------:R-:W-:Y:S05]  /*1a00*/  @!P0 BRA `(.L_x_24) ;  /* 0x0000000000048947 */ /* 0x000fea0003800000 */
[----:B------:R-:W-:Y:S01]  /*1a10*/  BPT.TRAP 0x1 ;  /* 0x000000040000795c */ /* 0x000fe20000300000 */
.L_x_24:
[----:B-1----:R-:W-:Y:S05]  /*1a20*/  @P1 BRA `(.L_x_25) ;  /* 0x0000000000081947 */ /* 0x002fea0003800000 */
[----:B------:R-:W1:Y:S02]  /*1a30*/  SYNCS.PHASECHK.TRANS64.TRYWAIT P1, [R5+URZ], R4 ;  /* 0x00000004050075a7 */ /* 0x000e64000802017f */
[----:B-1----:R-:W-:Y:S05]  /*1a40*/  @!P1 BRA `(.L_x_26) ;  /* 0x000000a800cc9947 */ /* 0x002fea0003800000 */
.L_x_25:
[----:B------:R-:W-:Y:S01]  /*1a50*/  ULEA UR7, UR6, UR4, 0xb ;  /* 0x0000000406077291 */ /* 0x000fe2000f8e583f */
[----:B------:R-:W-:Y:S01]  /*1a60*/  WARPGROUP.ARRIVE ;  /* 0x00000000000079c5 */ /* 0x000fe20000000000 */
[----:B------:R-:W-:Y:S01]  /*1a70*/  ULEA UR12, UR6, UR5, 0xa ;  /* 0x00000005060c7291 */ /* 0x000fe2000f8e503f */
[----:B------:R-:W-:Y:S01]  /*1a80*/  UMOV UR9, 0x40000040 ;  /* 0x4000004000097882 */ /* 0x000fe20000000000 */
[----:B------:R-:W-:-:S03]  /*1a90*/  UMOV UR11, 0x40000040 ;  /* 0x40000040000b7882 */ /* 0x000fc60000000000 */
[----:B------:R-:W-:Y:S02]  /*1aa0*/  UMOV UR8, UR7 ;  /* 0x0000000700087c82 */ /* 0x000fe40008000000 */
[----:B------:R-:W-:Y:S02]  /*1ab0*/  UMOV UR10, UR12 ;  /* 0x0000000c000a7c82 */ /* 0x000fe40008000000 */
        /* <DEDUP_REMOVED lines=44> */
[----:B------:R-:W-:Y:S01]  /*1d80*/  BPT.TRAP 0x1 ;  /* 0x000000040000795c */ /* 0x000fe20000300000 */
.L_x_27:
[----:B------:R-:W-:-:S13]  /*1d90*/  ISETP.NE.AND P1, PT, R22, RZ, PT ;  /* 0x000000ff1600720c */ /* 0x000fda0003f25270 */
[----:B01----:R-:W-:-:S05]  /*1da0*/  @P1 LEA R4, R3, R6, 0x3 ;  /* 0x0000000603041211 */ /* 0x003fca00078e18ff */
[----:B------:R-:W-:-:S05]  /*1db0*/  @P1 VIADD R5, R4, 0x18 ;  /* 0x0000001804051836 */ /* 0x000fca0000000000 */
[----:B------:R-:W-:-:S04]  /*1dc0*/  @P1 PRMT R5, R152, 0x654, R5 ;  /* 0x0000065498051816 */ /* 0x000fc80000000005 */
[----:B------:R0:W-:Y:S01]  /*1dd0*/  @P1 SYNCS.ARRIVE.TRANS64.RED.A1T0 RZ, [R5+URZ], RZ ;  /* 0x000000ff05ff19a7 */ /* 0x0001e2000810043f */
[----:B------:R-:W-:-:S13]  /*1de0*/  ISETP.GT.U32.AND P1, PT, R19, 0x1, PT ;  /* 0x000000011300780c */ /* 0x000fda0003f24070 */
[----:B0-----:R-:W-:Y:S05]  /*1df0*/  @P1 BRA `(.L_x_28) ;  /* 0x0000000000041947 */ /* 0x001fea0003800000 */
[----:B------:R-:W-:Y:S01]  /*1e00*/  BPT.TRAP 0x1 ;  /* 0x000000040000795c */ /* 0x000fe20000300000 */
.L_x_28:
[----:B------:R-:W-:Y:S01]  /*1e10*/  UIADD3 UR6, UR6, 0x1, URZ ;  /* 0x0000000106067890 */ /* 0x000fe2000fffe03f */
[C---:B------:R-:W-:Y:S01]  /*1e20*/  ISETP.GT.AND P2, PT, R0.reuse, 0x1, PT ;  /* 0x000000010000780c */ /* 0x040fe20003f44270 */
[----:B------:R-:W-:Y:S02]  /*1e30*/  VIADD R3, R3, 0x1 ;  /* 0x0000000103037836 */ /* 0x000fe40000000000 */
[----:B------:R-:W-:Y:S01]  /*1e40*/  UISETP.NE.AND UP0, UPT, UR6, 0x3, UPT ;  /* 0x000000030600788c */ /* 0x000fe2000bf05270 */
[----:B------:R-:W-:Y:S02]  /*1e50*/  VIADD R0, R0, 0xffffffff ;  /* 0xffffffff00007836 */ /* 0x000fe40000000000 */
[C---:B------:R-:W-:Y:S01]  /*1e60*/  ISETP.NE.AND P1, PT, R3.reuse, 0x3, PT ;  /* 0x000000030300780c */ /* 0x040fe20003f25270 */
[----:B------:R-:W-:Y:S02]  /*1e70*/  USEL UR7, URZ, 0x1, UP0 ;  /* 0x000000013f077887 */ /* 0x000fe40008000000 */
[----:B------:R-:W-:Y:S01]  /*1e80*/  USEL UR6, UR6, URZ, UP0 ;  /* 0x0000003f06067287 */ /* 0x000fe20008000000 */
[----:B------:R-:W-:-:S03]  /*1e90*/  SEL R3, R3, RZ, P1 ;  /* 0x000000ff03037207 */ /* 0x000fc60000800000 */
[----:B------:R-:W-:Y:S01]  /*1ea0*/  LOP3.LUT R7, R7, UR7, RZ, 0x3c, !PT ;  /* 0x0000000707077c12 */ /* 0x000fe2000f8e3cff */
[----:B------:R-:W-:Y:S07]  /*1eb0*/  @P2 BRA `(.L_x_29) ;  /* 0xfffffff800a82947 */ /* 0x000fee000383ffff */
.L_x_22:
[----:B------:R-:W3:Y:S02]  /*1ec0*/  LDC R0, c[0x0][0x28c] ;  /* 0x0000a300ff007b82 */ /* 0x000ee40000000800 */
[----:B---3--:R-:W-:-:S13]  /*1ed0*/  ISETP.GE.AND P1, PT, R0, 0x1, PT ;  /* 0x000000010000780c */ /* 0x008fda0003f26270 */
[----:B------:R-:W-:Y:S05]  /*1ee0*/  @!P1 BRA `(.L_x_30) ;  /* 0x0000000000509947 */ /* 0x000fea0003800000 */
[----:B------:R-:W-:Y:S05]  /*1ef0*/  @!P0 BRA `(.L_x_31) ;  /* 0x0000000000048947 */ /* 0x000fea0003800000 */
[----:B------:R-:W-:Y:S01]  /*1f00*/  BPT.TRAP 0x1 ;  /* 0x000000040000795c */ /* 0x000fe20000300000 */
.L_x_31:
[----:B------:R-:W-:Y:S01]  /*1f10*/  ISETP.NE.AND P0, PT, R22, RZ, PT ;  /* 0x000000ff1600720c */ /* 0x000fe20003f05270 */
[----:B------:R-:W-:Y:S01]  /*1f20*/  BSSY B0, `(.L_x_32) ;  /* 0x000000e000007945 */ /* 0x000fe20003800000 */
[----:B------:R-:W-:-:S11]  /*1f30*/  ISETP.GT.U32.AND P1, PT, R19, 0x1, PT ;  /* 0x000000011300780c */ /* 0x000fd60003f24070 */
[----:B------:R-:W-:Y:S05]  /*1f40*/  @!P0 BRA `(.L_x_33) ;  /* 0x00000000002c8947 */ /* 0x000fea0003800000 */
[----:B------:R-:W-:-:S04]  /*1f50*/  UISETP.LT.AND UP0, UPT, UR40, 0x1, UPT ;  /* 0x000000012800788c */ /* 0x000fc8000bf01270 */
[----:B------:R-:W-:-:S04]  /*1f60*/  USEL UR6, UR40, 0x1, UP0 ;  /* 0x0000000128067887 */ /* 0x000fc80008000000 */
[----:B------:R-:W-:-:S04]  /*1f70*/  UIADD3 UR6, UR39, UR40, -UR6 ;  /* 0x0000002827067290 */ /* 0x000fc8000fffe806 */
[----:B------:R-:W-:-:S04]  /*1f80*/  UIMAD.WIDE.U32 UR4, UR6, -0x55555555, URZ ;  /* 0xaaaaaaab060478a5 */ /* 0x000fc8000f8e003f */
[----:B------:R-:W-:-:S04]  /*1f90*/  USHF.R.U32.HI UR4, URZ, 0x1, UR5 ;  /* 0x000000013f047899 */ /* 0x000fc80008011605 */
[----:B------:R-:W-:-:S06]  /*1fa0*/  UIMAD UR6, UR4, -0x3, UR6 ;  /* 0xfffffffd040678a4 */ /* 0x000fcc000f8e0206 */
[----:B------:R-:W-:-:S04]  /*1fb0*/  IMAD.U32 R3, RZ, RZ, UR6 ;  /* 0x00000006ff037e24 */ /* 0x000fc8000f8e00ff */
[----:B------:R-:W-:-:S04]  /*1fc0*/  IMAD R0, R3, 0x8, R6 ;  /* 0x0000000803007824 */ /* 0x000fc800078e0206 */
[----:B------:R-:W-:-:S05]  /*1fd0*/  VIADD R3, R0, 0x18 ;  /* 0x0000001800037836 */ /* 0x000fca0000000000 */
[----:B------:R-:W-:-:S04]  /*1fe0*/  PRMT R3, R152, 0x654, R3 ;  /* 0x0000065498037816 */ /* 0x000fc80000000003 */
[----:B------:R3:W-:Y:S03]  /*1ff0*/  SYNCS.ARRIVE.TRANS64.RED.A1T0 RZ, [R3+URZ], RZ ;  /* 0x000000ff03ff79a7 */ /* 0x0007e6000810043f */
.L_x_33:
[----:B------:R-:W-:Y:S05]  /*2000*/  BSYNC B0 ;  /* 0x0000000000007941 */ /* 0x000fea0003800000 */
.L_x_32:
[----:B------:R-:W-:Y:S05]  /*2010*/  @P1 BRA `(.L_x_30) ;  /* 0x0000000000041947 */ /* 0x000fea0003800000 */
[----:B------:R-:W-:Y:S01]  /*2020*/  BPT.TRAP 0x1 ;  /* 0x000000040000795c */ /* 0x000fe20000300000 */
.L_x_30:
[----:B------:R-:W4:Y:S01]  /*2030*/  LDC R6, c[0x0][0x288] ;  /* 0x0000a200ff067b82 */ /* 0x000f220000000800 */
[--C-:B------:R-:W-:Y:S01]  /*2040*/  SHF.R.U32.HI R0, RZ, 0x2, R18.reuse ;  /* 0x00000002ff007819 */ /* 0x100fe20000011612 */
[----:B------:R-:W-:Y:S01]  /*2050*/  IMAD.SHL.U32 R13, R154, 0x80, RZ ;  /* 0x000000809a0d7824 */ /* 0x000fe200078e00ff */
[----:B01----:R-:W-:Y:S01]  /*2060*/  SHF.R.U32.HI R5, RZ, 0x7, R18 ;  /* 0x00000007ff057819 */ /* 0x003fe20000011612 */
[----:B------:R-:W-:Y:S01]  /*2070*/  UIADD3 UR39, UR40, UR39, URZ ;  /* 0x0000002728277290 */ /* 0x000fe2000fffe03f */
[----:B------:R-:W-:Y:S01]  /*2080*/  LOP3.LUT R4, R18, 0x60, RZ, 0xc0, !PT ;  /* 0x0000006012047812 */ /* 0x000fe200078ec0ff */
[----:B------:R-:W-:Y:S01]  /*2090*/  ULDC UR7, c[0x0][0x284] ;  /* 0x0000a10000077ab9 */ /* 0x000fe20000000800 */
[----:B---3--:R-:W-:Y:S01]  /*20a0*/  LOP3.LUT R3, R0, 0x7, RZ, 0xc0, !PT ;  /* 0x0000000700037812 */ /* 0x008fe200078ec0ff */
[----:B------:R-:W-:Y:S01]  /*20b0*/  UISETP.GT.U32.AND UP0, UPT, UR39, 0x2, UPT ;  /* 0x000000022700788c */ /* 0x000fe2000bf04070 */
[----:B------:R-:W-:Y:S01]  /*20c0*/  LOP3.LUT R0, R5, 0x1, RZ, 0xc0, !PT ;  /* 0x0000000105007812 */ /* 0x000fe200078ec0ff */
[----:B------:R-:W-:Y:S01]  /*20d0*/  UISETP.GE.U32.AND UP1, UPT, UR40, 0x3, UPT ;  /* 0x000000032800788c */ /* 0x000fe2000bf26070 */
[----:B------:R-:W-:Y:S01]  /*20e0*/  SHF.R.U32.HI R10, RZ, 0x1, R4 ;  /* 0x00000001ff0a7819 */ /* 0x000fe20000011604 */
[----:B------:R-:W-:Y:S01]  /*20f0*/  UISETP.LT.U32.AND UP0, UPT, UR40, 0x3, UP0 ;  /* 0x000000032800788c */ /* 0x000fe20008701070 */
[----:B------:R-:W-:Y:S01]  /*2100*/  LOP3.LUT R4, R18, 0x3, RZ, 0xc0, !PT ;  /* 0x0000000312047812 */ /* 0x000fe200078ec0ff */
[----:B------:R-:W-:Y:S01]  /*2110*/  IMAD.SHL.U32 R8, R0, 0x40, RZ ;  /* 0x0000004000087824 */ /* 0x000fe200078e00ff */
[----:B------:R-:W-:Y:S01]  /*2120*/  IADD3 R5, RZ, -R10, -R3 ;  /* 0x8000000aff057210 */ /* 0x000fe20007ffe803 */
[----:B------:R-:W-:Y:S01]  /*2130*/  ULDC.64 UR8, c[0x0][0x5d0] ;  /* 0x0001740000087ab9 */ /* 0x000fe20000000a00 */
[----:B------:R-:W-:Y:S01]  /*2140*/  SHF.R.S32.HI R21, RZ, 0x1f, R23 ;  /* 0x0000001fff157819 */ /* 0x000fe20000011417 */
[----:B------:R-:W-:Y:S01]  /*2150*/  UIMAD.WIDE.U32 UR4, UR39, -0x55555555, URZ ;  /* 0xaaaaaaab270478a5 */ /* 0x000fe2000f8e003f */
[----:B--2---:R-:W-:Y:S01]  /*2160*/  LOP3.LUT R157, R8, 0x40, R3, 0xe2, !PT ;  /* 0x00000040089d7812 */ /* 0x004fe200078ee203 */
[----:B------:R-:W-:Y:S01]  /*2170*/  IMAD R3, R0, -0x40, R5 ;  /* 0xffffffc000037824 */ /* 0x000fe200078e0205 */
[----:B------:R-:W-:Y:S01]  /*2180*/  USEL UR6, URZ, 0x1, !UP0 ;  /* 0x000000013f067887 */ /* 0x000fe2000c000000 */
[----:B------:R-:W-:Y:S01]  /*2190*/  IMAD.SHL.U32 R0, R153, 0x100, RZ ;  /* 0x0000010099007824 */ /* 0x000fe200078e00ff */
[----:B------:R-:W-:Y:S01]  /*21a0*/  USHF.R.U32.HI UR4, URZ, 0x1, UR5 ;  /* 0x000000013f047899 */ /* 0x000fe20008011605 */
[----:B----4-:R-:W-:Y:S01]  /*21b0*/  IMAD R12, R4, -0x2, R6 ;  /* 0xfffffffe040c7824 */ /* 0x010fe200078e0206 */
[----:B------:R-:W-:Y:S01]  /*21c0*/  ISETP.GE.AND P0, PT, R13, R6, PT ;  /* 0x000000060d00720c */ /* 0x000fe20003f06270 */
[----:B------:R-:W-:Y:S01]  /*21d0*/  IMAD.SHL.U32 R6, R18, 0x2, RZ ;  /* 0x0000000212067824 */ /* 0x000fe200078e00ff */
[----:B------:R-:W-:Y:S01]  /*21e0*/  ULOP3.LUT UR38, UR38, UR6, URZ, 0x3c, !UPT ;  /* 0x0000000626267292 */ /* 0x000fe2000f8e3c3f */
[----:B------:R-:W-:Y:S01]  /*21f0*/  IMAD R4, R21, UR8, RZ ;  /* 0x0000000815047c24 */ /* 0x000fe2000f8e02ff */
[C---:B------:R-:W-:Y:S01]  /*2200*/  ISETP.GE.OR P0, PT, R0.reuse, UR7, P0 ;  /* 0x0000000700007c0c */ /* 0x040fe20008706670 */
[----:B------:R-:W-:Y:S01]  /*2210*/  IMAD.WIDE R8, R153, 0x100, RZ ;  /* 0x0000010099087825 */ /* 0x000fe200078e02ff */
[----:B------:R-:W-:Y:S01]  /*2220*/  LOP3.LUT R6, R13, 0x6, R6, 0xf8, !PT ;  /* 0x000000060d067812 */ /* 0x000fe200078ef806 */
[----:B------:R-:W-:Y:S01]  /*2230*/  UIMAD UR39, UR4, -0x3, UR39 ;  /* 0xfffffffd042778a4 */ /* 0x000fe2000f8e0227 */
[----:B------:R-:W-:Y:S01]  /*2240*/  IADD3 R3, -R0, UR7, R3 ;  /* 0x0000000700037c10 */ /* 0x000fe2000fffe103 */
[----:B------:R-:W-:Y:S01]  /*2250*/  IMAD R11, R23, UR9, R4 ;  /* 0x00000009170b7c24 */ /* 0x000fe2000f8e0204 */
[----:B------:R-:W-:Y:S01]  /*2260*/  SHF.R.S32.HI R7, RZ, 0x1f, R6 ;  /* 0x0000001fff077819 */ /* 0x000fe20000011406 */
[----:B------:R-:W-:Y:S01]  /*2270*/  @UP1 ULOP3.LUT UR38, UR38, 0x1, UR4, 0x78, !UPT ;  /* 0x0000000126261892 */ /* 0x000fe2000f8e7804 */
[----:B------:R-:W-:Y:S01]  /*2280*/  LOP3.LUT R157, R8, R157, R10, 0xfe, !PT ;  /* 0x0000009d089d7212 */ /* 0x000fe200078efe0a */
[----:B------:R-:W-:Y:S01]  /*2290*/  IMAD.MOV.U32 R153, RZ, RZ, -0x1 ;  /* 0xffffffffff997424 */ /* 0x000fe200078e00ff */
[----:B------:R-:W-:Y:S01]  /*22a0*/  IADD3 R0, -R13, R12, RZ ;  /* 0x0000000c0d007210 */ /* 0x000fe20007ffe1ff */
[----:B------:R-:W-:-:S04]  /*22b0*/  IMAD.WIDE.U32 R4, R23, UR8, R6 ;  /* 0x0000000817047c25 */ /* 0x000fc8000f8e0006 */
[----:B------:R-:W-:Y:S02]  /*22c0*/  IMAD.IADD R11, R5, 0x1, R11 ;  /* 0x00000001050b7824 */ /* 0x000fe400078e020b */
[----:B------:R-:W-:Y:S01]  /*22d0*/  IMAD.MOV.U32 R10, RZ, RZ, R4 ;  /* 0x000000ffff0a7224 */ /* 0x000fe200078e0004 */
[----:B------:R-:W-:Y:S06]  /*22e0*/  @P0 BRA `(.L_x_34) ;  /* 0x0000008400680947 */ /* 0x000fec0003800000 */
[----:B------:R-:W0:Y:S01]  /*22f0*/  LDC.64 R4, c[0x0][0x5c8] ;  /* 0x00017200ff047b82 */ /* 0x000e220000000a00 */
[----:B-----5:R-:W-:Y:S01]  /*2300*/  FSETP.NEU.AND P0, PT, R156, RZ, PT ;  /* 0x000000ff9c00720b */ /* 0x020fe20003f0d000 */
[----:B------:R-:W-:Y:S01]  /*2310*/  BSSY B0, `(.L_x_34) ;  /* 0x0000857000007945 */ /* 0x000fe20003800000 */
[----:B------:R-:W-:-:S04]  /*2320*/  ISETP.GT.AND P3, PT, R3, RZ, PT ;  /* 0x000000ff0300720c */ /* 0x000fc80003f64270 */
[----:B------:R-:W-:Y:S01]  /*2330*/  ISETP.GT.AND P1, PT, R0, RZ, P3 ;  /* 0x000000ff0000720c */ /* 0x000fe20001f24270 */
[-C--:B0-----:R-:W-:Y:S02]  /*2340*/  IMAD R12, R9, R4.reuse, RZ ;  /* 0x00000004090c7224 */ /* 0x081fe400078e02ff */
[----:B------:R-:W-:-:S04]  /*2350*/  IMAD.WIDE.U32 R168, R157, R4, R10 ;  /* 0x000000049da87225 */ /* 0x000fc800078e000a */
[----:B------:R-:W-:-:S04]  /*2360*/  IMAD R11, R157, R5, R12 ;  /* 0x000000059d0b7224 */ /* 0x000fc800078e020c */
[----:B------:R-:W-:Y:S01]  /*2370*/  IMAD.IADD R167, R169, 0x1, R11 ;  /* 0x00000001a9a77824 */ /* 0x000fe200078e020b */
[----:B------:R-:W-:Y:S06]  /*2380*/  @!P0 BRA `(.L_x_35) ;  /* 0x0000006000088947 */ /* 0x000fec0003800000 */
[----:B------:R-:W0:Y:S01]  /*2390*/  LDC.64 R12, c[0x0][0x5b8] ;  /* 0x00016e00ff0c7b82 */ /* 0x000e220000000a00 */
[----:B------:R-:W-:-:S07]  /*23a0*/  ULDC.64 UR4, c[0x0][0x5c0] ;  /* 0x0001700000047ab9 */ /* 0x000fce0000000a00 */
[----:B------:R-:W1:Y:S08]  /*23b0*/  LDC.64 R14, c[0x0][0x5b0] ;  /* 0x00016c00ff0e7b82 */ /* 0x000e700000000a00 */
[----:B------:R-:W2:Y:S01]  /*23c0*/  LDC.64 R10, c[0x0][0x5a8] ;  /* 0x00016a00ff0a7b82 */ /* 0x000ea20000000a00 */
[----:B0-----:R-:W-:-:S04]  /*23d0*/  IMAD R20, R21, R12, RZ ;  /* 0x0000000c15147224 */ /* 0x001fc800078e02ff */
[C---:B------:R-:W-:Y:S02]  /*23e0*/  IMAD R13, R23.reuse, R13, R20 ;  /* 0x0000000d170d7224 */ /* 0x040fe400078e0214 */
[----:B------:R-:W-:-:S04]  /*23f0*/  IMAD.WIDE.U32 R20, R23, R12, R6 ;  /* 0x0000000c17147225 */ /* 0x000fc800078e0006 */
[-C--:B-1----:R-:W-:Y:S02]  /*2400*/  IMAD R154, R9, R14.reuse, RZ ;  /* 0x0000000e099a7224 */ /* 0x082fe400078e02ff */
[----:B------:R-:W-:Y:S02]  /*2410*/  IMAD.IADD R159, R21, 0x1, R13 ;  /* 0x00000001159f7824 */ /* 0x000fe400078e020d */
[----:B------:R-:W-:Y:S02]  /*2420*/  IMAD.MOV.U32 R158, RZ, RZ, R20 ;  /* 0x000000ffff9e7224 */ /* 0x000fe400078e0014 */
[C---:B------:R-:W-:Y:S02]  /*2430*/  IMAD R169, R157.reuse, R15, R154 ;  /* 0x0000000f9da97224 */ /* 0x040fe400078e029a */
[----:B------:R-:W-:-:S04]  /*2440*/  IMAD.WIDE.U32 R160, R157, R14, R158 ;  /* 0x0000000e9da07225 */ /* 0x000fc800078e009e */
[----:B------:R-:W-:Y:S01]  /*2450*/  IMAD.IADD R154, R161, 0x1, R169 ;  /* 0x00000001a19a7824 */ /* 0x000fe200078e02a9 */
[----:B--2---:R-:W-:-:S04]  /*2460*/  LEA R162, P0, R160, R10, 0x1 ;  /* 0x0000000aa0a27211 */ /* 0x004fc800078008ff */
[----:B------:R-:W-:-:S05]  /*2470*/  LEA.HI.X R163, R160, R11, R154, 0x1, P0 ;  /* 0x0000000ba0a37211 */ /* 0x000fca00000f0c9a */
[----:B------:R-:W2:Y:S01]  /*2480*/  @P1 LDG.E.LTC128B.U16 R154, desc[UR36][R162.64] ;  /* 0x00000024a29a1981 */ /* 0x000ea2000c1e1520 */
[----:B------:R-:W-:Y:S01]  /*2490*/  IMAD.WIDE.U32 R164, R157, R14, R6 ;  /* 0x0000000e9da47225 */ /* 0x000fe200078e0006 */
[----:B------:R-:W-:Y:S01]  /*24a0*/  ISETP.GT.AND P2, PT, R0, 0x1, P3 ;  /* 0x000000010000780c */ /* 0x000fe20001f44270 */
[----:B------:R-:W-:Y:S01]  /*24b0*/  BSSY B1, `(.L_x_36) ;  /* 0x0000012000017945 */ /* 0x000fe20003800000 */
[----:B------:R-:W-:Y:S01]  /*24c0*/  LEA R160, P0, R168, UR4, 0x1 ;  /* 0x00000004a8a07c11 */ /* 0x000fe2000f8008ff */
[----:B------:R-:W-:Y:S02]  /*24d0*/  IMAD.IADD R165, R169, 0x1, R165 ;  /* 0x00000001a9a57824 */ /* 0x000fe400078e02a5 */
[----:B------:R-:W-:-:S04]  /*24e0*/  IMAD.WIDE.U32 R164, R23, R12, R164 ;  /* 0x0000000c17a47225 */ /* 0x000fc800078e00a4 */
[----:B--2---:R-:W-:-:S04]  /*24f0*/  IMAD.U32 R161, R154, 0x10000, RZ ;  /* 0x000100009aa17824 */ /* 0x004fc800078e00ff */
[----:B------:R-:W-:-:S04]  /*2500*/  FMUL R161, R161, R156 ;  /* 0x0000009ca1a17220 */ /* 0x000fc80000400000 */
[----:B------:R-:W-:Y:S01]  /*2510*/  FFMA R161, R88, R155, R161 ;  /* 0x0000009b58a17223 */ /* 0x000fe200000000a1 */
[----:B------:R-:W-:-:S04]  /*2520*/  IMAD.IADD R88, R13, 0x1, R165 ;  /* 0x000000010d587824 */ /* 0x000fc800078e02a5 */
[----:B------:R-:W-:Y:S02]  /*2530*/  F2FP.BF16.F32.PACK_AB R163, RZ, R161 ;  /* 0x000000a1ffa3723e */ /* 0x000fe400000010ff */
[----:B------:R-:W-:Y:S02]  /*2540*/  LEA.HI.X R161, R168, UR5, R167, 0x1, P0 ;  /* 0x00000005a8a17c11 */ /* 0x000fe400080f0ca7 */
[----:B------:R-:W-:Y:S02]  /*2550*/  PRMT R165, R163, 0x7610, R165 ;  /* 0x00007610a3a57816 */ /* 0x000fe400000000a5 */
[----:B------:R-:W-:-:S03]  /*2560*/  LEA R162, P0, R164, R10, 0x1 ;  /* 0x0000000aa4a27211 */ /* 0x000fc600078008ff */
[----:B------:R0:W-:Y:S01]  /*2570*/  @P1 STG.E.U16 desc[UR36][R160.64], R165 ;  /* 0x000000a5a0001986 */ /* 0x0001e2000c101524 */
[----:B------:R-:W-:Y:S01]  /*2580*/  LEA.HI.X R163, R164, R11, R88, 0x1, P0 ;  /* 0x0000000ba4a37211 */ /* 0x000fe200000f0c58 */
[C---:B------:R-:W-:Y:S01]  /*2590*/  IMAD.SHL.U32 R164, R14.reuse, 0x8, RZ ;  /* 0x000000080ea47824 */ /* 0x040fe200078e00ff */
[----:B0-----:R-:W-:Y:S01]  /*25a0*/  SHF.L.U64.HI R165, R14, 0x3, R15 ;  /* 0x000000030ea57819 */ /* 0x001fe2000001020f */
[----:B------:R-:W-:Y:S06]  /*25b0*/  @!P2 BRA `(.L_x_37) ;  /* 0x000000000004a947 */ /* 0x000fec0003800000 */
[----:B------:R0:W5:Y:S02]  /*25c0*/  LDG.E.LTC128B.U16 R154, desc[UR36][R162.64+0x2] ;  /* 0x00000224a29a7981 */ /* 0x000164000c1e1520 */
.L_x_37:
[----:B------:R-:W-:Y:S05]  /*25d0*/  BSYNC B1 ;  /* 0x0000000000017941 */ /* 0x000fea0003800000 */
.L_x_36:
[----:B-----5:R-:W-:Y:S01]  /*25e0*/  IMAD.U32 R167, R154, 0x10000, RZ ;  /* 0x000100009aa77824 */ /* 0x020fe200078e00ff */
[----:B------:R-:W-:Y:S01]  /*25f0*/  ISETP.GT.AND P0, PT, R3, 0x8, PT ;  /* 0x000000080300780c */ /* 0x000fe20003f04270 */
[----:B------:R-:W-:-:S04]  /*2600*/  IMAD.WIDE.U32 R172, R157, R14, R164 ;  /* 0x0000000e9dac7225 */ /* 0x000fc800078e00a4 */
[----:B------:R-:W-:Y:S01]  /*2610*/  FMUL R88, R167, R156 ;  /* 0x0000009ca7587220 */ /* 0x000fe20000400000 */
[----:B------:R-:W-:Y:S02]  /*2620*/  ISETP.GT.AND P1, PT, R0, RZ, P0 ;  /* 0x000000ff0000720c */ /* 0x000fe40000724270 */
[----:B------:R-:W-:Y:S01]  /*2630*/  IADD3 R171, R169, R173, RZ ;  /* 0x000000ada9ab7210 */ /* 0x000fe20007ffe0ff */
[----:B------:R-:W-:Y:S01]  /*2640*/  FFMA R89, R89, R155, R88 ;  /* 0x0000009b59597223 */ /* 0x000fe20000000058 */
[----:B------:R-:W-:-:S04]  /*2650*/  IADD3 R167, P4, R20, R172, RZ ;  /* 0x000000ac14a77210 */ /* 0x000fc80007f9e0ff */
[----:B------:R-:W-:Y:S01]  /*2660*/  F2FP.BF16.F32.PACK_AB R169, RZ, R89 ;  /* 0x00000059ffa9723e */ /* 0x000fe200000010ff */
[----:B------:R-:W-:Y:S01]  /*2670*/  IMAD.X R168, R171, 0x1, R159, P4 ;  /* 0x00000001aba87824 */ /* 0x000fe200020e069f */
[----:B------:R-:W-:-:S04]  /*2680*/  LEA R88, P4, R167, R10, 0x1 ;  /* 0x0000000aa7587211 */ /* 0x000fc800078808ff */
[--C-:B------:R-:W-:Y:S02]  /*2690*/  LEA.HI.X R89, R167, R11, R168.reuse, 0x1, P4 ;  /* 0x0000000ba7597211 */ /* 0x100fe400020f0ca8 */
[----:B------:R-:W-:-:S05]  /*26a0*/  PRMT R168, R169, 0x7610, R168 ;  /* 0x00007610a9a87816 */ /* 0x000fca00000000a8 */
[----:B------:R1:W-:Y:S04]  /*26b0*/  @P2 STG.E.U16 desc[UR36][R160.64+0x2], R168 ;  /* 0x000002a8a0002986 */ /* 0x0003e8000c101524 */
[----:B------:R2:W3:Y:S01]  /*26c0*/  @P1 LDG.E.LTC128B.U16 R154, desc[UR36][R88.64] ;  /* 0x00000024589a1981 */ /* 0x0004e2000c1e1520 */
[----:B------:R-:W-:Y:S01]  /*26d0*/  IMAD.SHL.U32 R167, R4, 0x10, RZ ;  /* 0x0000001004a77824 */ /* 0x000fe200078e00ff */
[----:B------:R-:W-:Y:S01]  /*26e0*/  IADD3 R172, P2, R6, R172, RZ ;  /* 0x000000ac06ac7210 */ /* 0x000fe20007f5e0ff */
[----:B------:R-:W-:Y:S03]  /*26f0*/  BSSY B1, `(.L_x_38) ;  /* 0x0000011000017945 */ /* 0x000fe60003800000 */
[----:B------:R-:W-:Y:S01]  /*2700*/  IADD3 R170, P4, R167, R160, RZ ;  /* 0x000000a0a7aa7210 */ /* 0x000fe20007f9e0ff */
[----:B------:R-:W-:Y:S01]  /*2710*/  IMAD.X R173, R7, 0x1, R171, P2 ;  /* 0x0000000107ad7824 */ /* 0x000fe200010e06ab */
[----:B------:R-:W-:Y:S01]  /*2720*/  ISETP.GT.AND P2, PT, R0, 0x1, P0 ;  /* 0x000000010000780c */ /* 0x000fe20000744270 */
[----:B------:R-:W-:-:S04]  /*2730*/  IMAD.WIDE.U32 R172, R23, R12, R172 ;  /* 0x0000000c17ac7225 */ /* 0x000fc800078e00ac */
[----:B-1----:R-:W-:Y:S01]  /*2740*/  IMAD.IADD R168, R13, 0x1, R173 ;  /* 0x000000010da87824 */ /* 0x002fe200078e02ad */
[----:B--2---:R-:W-:-:S04]  /*2750*/  LEA R88, P5, R172, R10, 0x1 ;  /* 0x0000000aac587211 */ /* 0x004fc800078a08ff */
[----:B------:R-:W-:Y:S01]  /*2760*/  LEA.HI.X R89, R172, R11, R168, 0x1, P5 ;  /* 0x0000000bac597211 */ /* 0x000fe200028f0ca8 */
[----:B---3--:R-:W-:-:S04]  /*2770*/  IMAD.U32 R169, R154, 0x10000, RZ ;  /* 0x000100009aa97824 */ /* 0x008fc800078e00ff */
[----:B------:R-:W-:-:S04]  /*2780*/  FMUL R169, R169, R156 ;  /* 0x0000009ca9a97220 */ /* 0x000fc80000400000 */
[----:B------:R-:W-:Y:S01]  /*2790*/  FFMA R90, R90, R155, R169 ;  /* 0x0000009b5a5a7223 */ /* 0x000fe200000000a9 */
[----:B------:R-:W-:-:S04]  /*27a0*/  SHF.L.U64.HI R169, R4, 0x4, R5 ;  /* 0x0000000404a97819 */ /* 0x000fc80000010205 */
[----:B------:R-:W-:Y:S01]  /*27b0*/  F2FP.BF16.F32.PACK_AB R90, RZ, R90 ;  /* 0x0000005aff5a723e */ /* 0x000fe200000010ff */
[----:B------:R-:W-:-:S05]  /*27c0*/  IMAD.X R171, R169, 0x1, R161, P4 ;  /* 0x00000001a9ab7824 */ /* 0x000fca00020e06a1 */
[----:B------:R1:W-:Y:S01]  /*27d0*/  @P1 STG.E.U16 desc[UR36][R170.64], R90 ;  /* 0x0000005aaa001986 */ /* 0x0003e2000c101524 */
[----:B------:R-:W-:Y:S05]  /*27e0*/  @!P2 BRA `(.L_x_39) ;  /* 0x000000000004a947 */ /* 0x000fea0003800000 */
[----:B------:R2:W5:Y:S02]  /*27f0*/  LDG.E.LTC128B.U16 R154, desc[UR36][R88.64+0x2] ;  /* 0x00000224589a7981 */ /* 0x000564000c1e1520 */
.L_x_39:
[----:B------:R-:W-:Y:S05]  /*2800*/  BSYNC B1 ;  /* 0x0000000000017941 */ /* 0x000fea0003800000 */
.L_x_38:
[----:B-----5:R-:W-:Y:S01]  /*2810*/  IMAD.U32 R173, R154, 0x10000, RZ ;  /* 0x000100009aad7824 */ /* 0x020fe200078e00ff */
[----:B------:R-:W-:Y:S01]  /*2820*/  ISETP.GT.AND P1, PT, R0, 0x8, P3 ;  /* 0x000000080000780c */ /* 0x000fe20001f24270 */
[----:B------:R-:W-:Y:S02]  /*2830*/  BSSY B1, `(.L_x_40) ;  /* 0x000000a000017945 */ /* 0x000fe40003800000 */
[----:B-1----:R-:W-:-:S04]  /*2840*/  FMUL R90, R173, R156 ;  /* 0x0000009cad5a7220 */ /* 0x002fc80000400000 */
[----:B------:R-:W-:Y:S01]  /*2850*/  FFMA R90, R91, R155, R90 ;  /* 0x0000009b5b5a7223 */ /* 0x000fe2000000005a */
[----:B------:R-:W-:-:S04]  /*2860*/  @P2 IMAD.MOV.U32 R91, RZ, RZ, R171 ;  /* 0x000000ffff5b2224 */ /* 0x000fc800078e00ab */
[----:B------:R-:W-:-:S04]  /*2870*/  F2FP.BF16.F32.PACK_AB R90, RZ, R90 ;  /* 0x0000005aff5a723e */ /* 0x000fc800000010ff */
[----:B------:R-:W-:Y:S01]  /*2880*/  PRMT R168, R90, 0x7610, R168 ;  /* 0x000076105aa87816 */ /* 0x000fe200000000a8 */
[----:B------:R-:W-:-:S05]  /*2890*/  @P2 IMAD.MOV.U32 R90, RZ, RZ, R170 ;  /* 0x000000ffff5a2224 */ /* 0x000fca00078e00aa */
[----:B------:R1:W-:Y:S01]  /*28a0*/  @P2 STG.E.U16 desc[UR36][R90.64+0x2], R168 ;  /* 0x000002a85a002986 */ /* 0x0003e2000c101524 */
[----:B------:R-:W-:Y:S05]  /*28b0*/  @!P1 BRA `(.L_x_41) ;  /* 0x0000000000049947 */ /* 0x000fea0003800000 */
[----:B------:R3:W5:Y:S02]  /*28c0*/  LDG.E.LTC128B.U16 R154, desc[UR36][R162.64+0x10] ;  /* 0x00001024a29a7981 */ /* 0x000764000c1e1520 */
.L_x_41:
[----:B------:R-:W-:Y:S05]  /*28d0*/  BSYNC B1 ;  /* 0x0000000000017941 */ /* 0x000fea0003800000 */
.L_x_40:
[----:B-1---5:R-:W-:Y:S01]  /*28e0*/  IMAD.U32 R91, R154, 0x10000, RZ ;  /* 0x000100009a5b7824 */ /* 0x022fe200078e00ff */
[----:B------:R-:W-:Y:S01]  /*28f0*/  ISETP.GT.AND P2, PT, R0, 0x9, P3 ;  /* 0x000000090000780c */ /* 0x000fe20001f44270 */
[----:B------:R-:W-:Y:S01]  /*2900*/  @P1 IMAD.MOV.U32 R90, RZ, RZ, R160 ;  /* 0x000000ffff5a1224 */ /* 0x000fe200078e00a0 */
[----:B------:R-:W-:Y:S01]  /*2910*/  BSSY B1, `(.L_x_42) ;  /* 0x0000009000017945 */ /* 0x000fe20003800000 */
[----:B------:R-:W-:-:S04]  /*2920*/  FMUL R91, R91, R156 ;  /* 0x0000009c5b5b7220 */ /* 0x000fc80000400000 */
[----:B------:R-:W-:-:S05]  /*2930*/  FFMA R91, R92, R155, R91 ;  /* 0x0000009b5c5b7223 */ /* 0x000fca000000005b */
[----:B------:R-:W-:-:S04]  /*2940*/  F2FP.BF16.F32.PACK_AB R91, RZ, R91 ;  /* 0x0000005bff5b723e */ /* 0x000fc800000010ff */
[----:B------:R-:W-:Y:S02]  /*2950*/  PRMT R92, R91, 0x7610, R92 ;  /* 0x000076105b5c7816 */ /* 0x000fe4000000005c */
[----:B------:R-:W-:-:S05]  /*2960*/  @P1 MOV R91, R161 ;  /* 0x000000a1005b1202 */ /* 0x000fca0000000f00 */
[----:B------:R1:W-:Y:S01]  /*2970*/  @P1 STG.E.U16 desc[UR36][R90.64+0x10], R92 ;  /* 0x0000105c5a001986 */ /* 0x0003e2000c101524 */
[----:B------:R-:W-:Y:S05]  /*2980*/  @!P2 BRA `(.L_x_43) ;  /* 0x000000000004a947 */ /* 0x000fea0003800000 */
[----:B------:R4:W5:Y:S02]  /*2990*/  LDG.E.LTC128B.U16 R154, desc[UR36][R162.64+0x12] ;  /* 0x00001224a29a7981 */ /* 0x000964000c1e1520 */
.L_x_43:
[----:B------:R-:W-:Y:S05]  /*29a0*/  BSYNC B1 ;  /* 0x0000000000017941 */ /* 0x000fea0003800000 */
.L_x_42:
[----:B-1---5:R-:W-:Y:S01]  /*29b0*/  IMAD.U32 R91, R154, 0x10000, RZ ;  /* 0x000100009a5b7824 */ /* 0x022fe200078e00ff */
[----:B------:R-:W-:Y:S01]  /*29c0*/  ISETP.GT.AND P1, PT, R0, 0x8, P0 ;  /* 0x000000080000780c */ /* 0x000fe20000724270 */
[----:B------:R-:W-:Y:S02]  /*29d0*/  BSSY B1, `(.L_x_44) ;  /* 0x000000a000017945 */ /* 0x000fe40003800000 */
[----:B------:R-:W-:Y:S01]  /*29e0*/  FMUL R90, R91, R156 ;  /* 0x0000009c5b5a7220 */ /* 0x000fe20000400000 */
[----:B------:R-:W-:-:S03]  /*29f0*/  @P2 IMAD.MOV.U32 R91, RZ, RZ, R161 ;  /* 0x000000ffff5b2224 */ /* 0x000fc600078e00a1 */
[----:B------:R-:W-:-:S05]  /*2a00*/  FFMA R90, R93, R155, R90 ;  /* 0x0000009b5d5a7223 */ /* 0x000fca000000005a */
[----:B------:R-:W-:-:S04]  /*2a10*/  F2FP.BF16.F32.PACK_AB R90, RZ, R90 ;  /* 0x0000005aff5a723e */ /* 0x000fc800000010ff */
[----:B------:R-:W-:Y:S01]  /*2a20*/  PRMT R92, R90, 0x7610, R92 ;  /* 0x000076105a5c7816 */ /* 0x000fe2000000005c */
[----:B------:R-:W-:-:S05]  /*2a30*/  @P2 IMAD.MOV.U32 R90, RZ, RZ, R160 ;  /* 0x000000ffff5a2224 */ /* 0x000fca00078e00a0 */
[----:B------:R1:W-:Y:S01]  /*2a40*/  @P2 STG.E.U16 desc[UR36][R90.64+0x12], R92 ;  /* 0x0000125c5a002986 */ /* 0x0003e2000c101524 */
[----:B------:R-:W-:Y:S05]  /*2a50*/  @!P1 BRA `(.L_x_45) ;  /* 0x0000000000049947 */ /* 0x000fea0003800000 */
[----:B------:R0:W5:Y:S02]  /*2a60*/  LDG.E.LTC128B.U16 R154, desc[UR36][R88.64+0x10] ;  /* 0x00001024589a7981 */ /* 0x000164000c1e1520 */
.L_x_45:
[----:B------:R-:W-:Y:S05]  /*2a70*/  BSYNC B1 ;  /* 0x0000000000017941 */ /* 0x000fea0003800000 */
.L_x_44:
[----:B-1---5:R-:W-:Y:S01]  /*2a80*/  IMAD.U32 R91, R154, 0x10000, RZ ;  /* 0x000100009a5b7824 */ /* 0x022fe200078e00ff */
[----:B------:R-:W-:Y:S01]  /*2a90*/  ISETP.GT.AND P2, PT, R0, 0x9, P0 ;  /* 0x000000090000780c */ /* 0x000fe20000744270 */
[----:B------:R-:W-:Y:S01]  /*2aa0*/  @P1 IMAD.MOV.U32 R90, RZ, RZ, R170 ;  /* 0x000000ffff5a1224 */ /* 0x000fe200078e00aa */
[----:B------:R-:W-:Y:S01]  /*2ab0*/  BSSY B1, `(.L_x_46) ;  /* 0x0000009000017945 */ /* 0x000fe20003800000 */
[----:B------:R-:W-:-:S04]  /*2ac0*/  FMUL R91, R91, R156 ;  /* 0x0000009c5b5b7220 */ /* 0x000fc80000400000 */
[----:B------:R-:W-:-:S05]  /*2ad0*/  FFMA R91, R94, R155, R91 ;  /* 0x0000009b5e5b7223 */ /* 0x000fca000000005b */
[----:B------:R-:W-:-:S04]  /*2ae0*/  F2FP.BF16.F32.PACK_AB R91, RZ, R91 ;  /* 0x0000005bff5b723e */ /* 0x000fc800000010ff */
[----:B------:R-:W-:Y:S01]  /*2af0*/  PRMT R92, R91, 0x7610, R92 ;  /* 0x000076105b5c7816 */ /* 0x000fe2000000005c */
[----:B------:R-:W-:-:S05]  /*2b00*/  @P1 IMAD.MOV.U32 R91, RZ, RZ, R171 ;  /* 0x000000ffff5b1224 */ /* 0x000fca00078e00ab */
[----:B------:R1:W-:Y:S01]  /*2b10*/  @P1 STG.E.U16 desc[UR36][R90.64+0x10], R92 ;  /* 0x0000105c5a001986 */ /* 0x0003e2000c101524 */
[----:B------:R-:W-:Y:S05]  /*2b20*/  @!P2 BRA `(.L_x_47) ;  /* 0x000000000004a947 */ /* 0x000fea0003800000 */
[----:B------:R0:W5:Y:S02]  /*2b30*/  LDG.E.LTC128B.U16 R154, desc[UR36][R88.64+0x12] ;  /* 0x00001224589a7981 */ /* 0x000164000c1e1520 */
.L_x_47:
[----:B------:R-:W-:Y:S05]  /*2b40*/  BSYNC B1 ;  /* 0x0000000000017941 */ /* 0x000fea0003800000 */
.L_x_46:
        /* <DEDUP_REMOVED lines=12> */
.L_x_49:
[----:B------:R-:W-:Y:S05]  /*2c10*/  BSYNC B1 ;  /* 0x0000000000017941 */ /* 0x000fea0003800000 */
.L_x_48:
        /* <DEDUP_REMOVED lines=12> */
.L_x_51:
[----:B------:R-:W-:Y:S05]  /*2ce0*/  BSYNC B1 ;  /* 0x0000000000017941 */ /* 0x000fea0003800000 */
.L_x_50:
        /* <DEDUP_REMOVED lines=12> */
.L_x_53:
[----:B------:R-:W-:Y:S05]  /*2db0*/  BSYNC B1 ;  /* 0x0000000000017941 */ /* 0x000fea0003800000 */
.L_x_52:
        /* <DEDUP_REMOVED lines=12> */
.L_x_55:
[----:B------:R-:W-:Y:S05]  /*2e80*/  BSYNC B1 ;  /* 0x0000000000017941 */ /* 0x000fea0003800000 */
.L_x_54:
        /* <DEDUP_REMOVED lines=12> */
.L_x_57:
[----:B------:R-:W-:Y:S05]  /*2f50*/  BSYNC B1 ;  /* 0x0000000000017941 */ /* 0x000fea0003800000 */
.L_x_56:
        /* <DEDUP_REMOVED lines=12> */
.L_x_59:
[----:B------:R-:W-:Y:S05]  /*3020*/  BSYNC B1 ;  /* 0x0000000000017941 */ /* 0x000fea0003800000 */
.L_x_58:
        /* <DEDUP_REMOVED lines=12> */
.L_x_61:
[----:B------:R-:W-:Y:S05]  /*30f0*/  BSYNC B1 ;  /* 0x0000000000017941 */ /* 0x000fea0003800000 */
.L_x_60:
        /* <DEDUP_REMOVED lines=12> */
.L_x_63:
[----:B------:R-:W-:Y:S05]  /*31c0*/  BSYNC B1 ;  /* 0x0000000000017941 */ /* 0x000fea0003800000 */
.L_x_62:
        /* <DEDUP_REMOVED lines=12> */
.L_x_65:
[----:B------:R-:W-:Y:S05]  /*3290*/  BSYNC B1 ;  /* 0x0000000000017941 */ /* 0x000fea0003800000 */
.L_x_64:
[----:B-1---5:R-:W-:Y:S01]  /*32a0*/  IMAD.U32 R91, R154, 0x10000, RZ ;  /* 0x000100009a5b7824 */ /* 0x022fe200078e00ff */
[----:B------:R-:W-:Y:S01]  /*32b0*/  @P1 MOV R90, R160 ;  /* 0x000000a0005a1202 */ /* 0x000fe20000000f00 */
[----:B------:R-:W-:Y:S01]  /*32c0*/  BSSY B1, `(.L_x_66) ;  /* 0x000000a000017945 */ /* 0x000fe20003800000 */
[----:B------:R-:W-:Y:S01]  /*32d0*/  ISETP.GT.AND P2, PT, R0, 0x21, P3 ;  /* 0x000000210000780c */ /* 0x000fe20001f44270 */
        /* <DEDUP_REMOVED lines=8> */
.L_x_67:
[----:B------:R-:W-:Y:S05]  /*3360*/  BSYNC B1 ;  /* 0x0000000000017941 */ /* 0x000fea0003800000 */
.L_x_66:
        /* <DEDUP_REMOVED lines=12> */
.L_x_69:
[----:B------:R-:W-:Y:S05]  /*3430*/  BSYNC B1 ;  /* 0x0000000000017941 */ /* 0x000fea0003800000 */
.L_x_68:
        /* <DEDUP_REMOVED lines=12> */
.L_x_71:
[----:B------:R-:W-:Y:S05]  /*3500*/  BSYNC B1 ;  /* 0x0000000000017941 */ /* 0x000fea0003800000 */
.L_x_70:
        /* <DEDUP_REMOVED lines=12> */
.L_x_73:
[----:B------:R-:W-:Y:S05]  /*35d0*/  BSYNC B1 ;  /* 0x0000000000017941 */ /* 0x000fea0003800000 */
.L_x_72:
[----:B-1---5:R-:W-:Y:S01]  /*35e0*/  SHF.L.U32 R91, R154, 0x10, RZ ;  /* 0x000000109a5b7819 */ /* 0x022fe200000006ff */
[----:B------:R-:W-:Y:S01]  /*35f0*/  @P1 IMAD.MOV.U32 R90, RZ, RZ, R160 ;  /* 0x000000ffff5a1224 */ /* 0x000fe200078e00a0 */
[----:B------:R-:W-:Y:S01]  /*3600*/  ISETP.GT.AND P2, PT, R0, 0x29, P3 ;  /* 0x000000290000780c */ /* 0x000fe20001f44270 */
[----:B------:R-:W-:Y:S02]  /*3610*/  BSSY B1, `(.L_x_74) ;  /* 0x0000009000017945 */ /* 0x000fe40003800000 */
        /* <DEDUP_REMOVED lines=8> */
.L_x_75:
[----:B------:R-:W-:Y:S05]  /*36a0*/  BSYNC B1 ;  /* 0x0000000000017941 */ /* 0x000fea0003800000 */
.L_x_74:
        /* <DEDUP_REMOVED lines=12> */
.L_x_77:
[----:B------:R-:W-:Y:S05]  /*3770*/  BSYNC B1 ;  /* 0x0000000000017941 */ /* 0x000fea0003800000 */
.L_x_76:
        /* <DEDUP_REMOVED lines=12> */
.L_x_79:
[----:B------:R-:W-:Y:S05]  /*3840*/  BSYNC B1 ;  /* 0x0000000000017941 */ /* 0x000fea0003800000 */
.L_x_78:
[----:B-1---5:R-:W-:Y:S01]  /*3850*/  IMAD.U32 R91, R154, 0x10000, RZ ;  /* 0x000100009a5b7824 */ /* 0x022fe200078e00ff */
[----:B------:R-:W-:Y:S01]  /*3860*/  ISETP.GT.AND P1, PT, R0, 0x30, P3 ;  /* 0x000000300000780c */ /* 0x000fe20001f24270 */
[----:B------:R-:W-:Y:S02]  /*3870*/  BSSY B1, `(.L_x_80) ;  /* 0x000000a000017945 */ /* 0x000fe40003800000 */
[----:B------:R-:W-:Y:S01]  /*3880*/  FMUL R90, R91, R156 ;  /* 0x0000009c5b5a7220 */ /* 0x000fe20000400000 */
[----:B------:R-:W-:-:S03]  /*3890*/  @P2 MOV R91, R171 ;  /* 0x000000ab005b2202 */ /* 0x000fc60000000f00 */
[----:B------:R-:W-:-:S05]  /*38a0*/  FFMA R90, R111, R155, R90 ;  /* 0x0000009b6f5a7223 */ /* 0x000fca000000005a */
[----:B------:R-:W-:-:S04]  /*38b0*/  F2FP.BF16.F32.PACK_AB R90, RZ, R90 ;  /* 0x0000005aff5a723e */ /* 0x000fc800000010ff */
[----:B------:R-:W-:Y:S01]  /*38c0*/  PRMT R92, R90, 0x7610, R92 ;  /* 0x000076105a5c7816 */ /* 0x000fe2000000005c */
[----:B------:R-:W-:-:S05]  /*38d0*/  @P2 IMAD.MOV.U32 R90, RZ, RZ, R170 ;  /* 0x000000ffff5a2224 */ /* 0x000fca00078e00aa */
[----:B------:R1:W-:Y:S01]  /*38e0*/  @P2 STG.E.U16 desc[UR36][R90.64+0x52], R92 ;  /* 0x0000525c5a002986 */ /* 0x0003e2000c101524 */
[----:B------:R-:W-:Y:S05]  /*38f0*/  @!P1 BRA `(.L_x_81) ;  /* 0x0000000000049947 */ /* 0x000fea0003800000 */
[----:B------:R0:W5:Y:S02]  /*3900*/  LDG.E.LTC128B.U16 R154, desc[UR36][R162.64+0x60] ;  /* 0x00006024a29a7981 */ /* 0x000164000c1e1520 */
.L_x_81:
[----:B------:R-:W-:Y:S05]  /*3910*/  BSYNC B1 ;  /* 0x0000000000017941 */ /* 0x000fea0003800000 */
.L_x_80:
        /* <DEDUP_REMOVED lines=12> */
.L_x_83:
[----:B------:R-:W-:Y:S05]  /*39e0*/  BSYNC B1 ;  /* 0x0000000000017941 */ /* 0x000fea0003800000 */
.L_x_82:
        /* <DEDUP_REMOVED lines=12> */
.L_x_85:
[----:B------:R-:W-:Y:S05]  /*3ab0*/  BSYNC B1 ;  /* 0x0000000000017941 */ /* 0x000fea0003800000 */
.L_x_84:
        /* <DEDUP_REMOVED lines=12> */
.L_x_87:
[----:B------:R-:W-:Y:S05]  /*3b80*/  BSYNC B1 ;  /* 0x0000000000017941 */ /* 0x000fea0003800000 */
.L_x_86:
[----:B-1---5:R-:W-:Y:S01]  /*3b90*/  IMAD.U32 R91, R154, 0x10000, RZ ;  /* 0x000100009a5b7824 */ /* 0x022fe200078e00ff */
[----:B------:R-:W-:Y:S01]  /*3ba0*/  ISETP.GT.AND P1, PT, R0, 0x38, P3 ;  /* 0x000000380000780c */ /* 0x000fe20001f24270 */
[----:B------:R-:W-:Y:S02]  /*3bb0*/  BSSY B1, `(.L_x_88) ;  /* 0x000000a000017945 */ /* 0x000fe40003800000 */
[----:B------:R-:W-:Y:S01]  /*3bc0*/  FMUL R90, R91, R156 ;  /* 0x0000009c5b5a7220 */ /* 0x000fe20000400000 */
[----:B------:R-:W-:-:S03]  /*3bd0*/  @P2 IMAD.MOV.U32 R91, RZ, RZ, R171 ;  /* 0x000000ffff5b2224 */ /* 0x000fc600078e00ab */
[----:B------:R-:W-:-:S05]  /*3be0*/  FFMA R90, R115, R155, R90 ;  /* 0x0000009b735a7223 */ /* 0x000fca000000005a */
[----:B------:R-:W-:-:S04]  /*3bf0*/  F2FP.BF16.F32.PACK_AB R90, RZ, R90 ;  /* 0x0000005aff5a723e */ /* 0x000fc800000010ff */
[----:B------:R-:W-:Y:S02]  /*3c00*/  PRMT R92, R90, 0x7610, R92 ;  /* 0x000076105a5c7816 */ /* 0x000fe4000000005c */
[----:B------:R-:W-:-:S05]  /*3c10*/  @P2 MOV R90, R170 ;  /* 0x000000aa005a2202 */ /* 0x000fca0000000f00 */
[----:B------:R1:W-:Y:S01]  /*3c20*/  @P2 STG.E.U16 desc[UR36][R90.64+0x62], R92 ;  /* 0x0000625c5a002986 */ /* 0x0003e2000c101524 */
[----:B------:R-:W-:Y:S05]  /*3c30*/  @!P1 BRA `(.L_x_89) ;  /* 0x0000000000049947 */ /* 0x000fea0003800000 */
[----:B------:R0:W5:Y:S02]  /*3c40*/  LDG.E.LTC128B.U16 R154, desc[UR36][R162.64+0x70] ;  /* 0x00007024a29a7981 */ /* 0x000164000c1e1520 */
.L_x_89:
[----:B------:R-:W-:Y:S05]  /*3c50*/  BSYNC B1 ;  /* 0x0000000000017941 */ /* 0x000fea0003800000 */
.L_x_88:
        /* <DEDUP_REMOVED lines=12> */
.L_x_91:
[----:B------:R-:W-:Y:S05]  /*3d20*/  BSYNC B1 ;  /* 0x0000000000017941 */ /* 0x000fea0003800000 */
.L_x_90:
        /* <DEDUP_REMOVED lines=12> */
.L_x_93:
[----:B------:R-:W-:Y:S05]  /*3df0*/  BSYNC B1 ;  /* 0x0000000000017941 */ /* 0x000fea0003800000 */
.L_x_92:
        /* <DEDUP_REMOVED lines=12> */
.L_x_95:
[----:B------:R-:W-:Y:S05]  /*3ec0*/  BSYNC B1 ;  /* 0x0000000000017941 */ /* 0x000fea0003800000 */
.L_x_94:
[----:B-1---5:R-:W-:Y:S01]  /*3ed0*/  SHF.L.U32 R91, R154, 0x10, RZ ;  /* 0x000000109a5b7819 */ /* 0x022fe200000006ff */
[----:B------:R-:W-:Y:S01]  /*3ee0*/  BSSY B1, `(.L_x_96) ;  /* 0x000000b000017945 */ /* 0x000fe20003800000 */
[----:B------:R-:W-:-:S03]  /*3ef0*/  ISETP.GT.AND P1, PT, R0, 0x40, P3 ;  /* 0x000000400000780c */ /* 0x000fc60001f24270 */
        /* <DEDUP_REMOVED lines=9> */
.L_x_97:
[----:B------:R-:W-:Y:S05]  /*3f90*/  BSYNC B1 ;  /* 0x0000000000017941 */ /* 0x000fea0003800000 */
.L_x_96:
        /* <DEDUP_REMOVED lines=12> */
.L_x_99:
[----:B------:R-:W-:Y:S05]  /*4060*/  BSYNC B1 ;  /* 0x0000000000017941 */ /* 0x000fea0003800000 */
.L_x_98:
        /* <DEDUP_REMOVED lines=12> */
.L_x_101:
[----:B------:R-:W-:Y:S05]  /*4130*/  BSYNC B1 ;  /* 0x0000000000017941 */ /* 0x000fea0003800000 */
.L_x_100:
        /* <DEDUP_REMOVED lines=12> */
.L_x_103:
[----:B------:R-:W-:Y:S05]  /*4200*/  BSYNC B1 ;  /* 0x0000000000017941 */ /* 0x000fea0003800000 */
.L_x_102:
        /* <DEDUP_REMOVED lines=12> */
.L_x_105:
[----:B------:R-:W-:Y:S05]  /*42d0*/  BSYNC B1 ;  /* 0x0000000000017941 */ /* 0x000fea0003800000 */
.L_x_104:
        /* <DEDUP_REMOVED lines=12> */
.L_x_107:
[----:B------:R-:W-:Y:S05]  /*43a0*/  BSYNC B1 ;  /* 0x0000000000017941 */ /* 0x000fea0003800000 */
.L_x_106:
        /* <DEDUP_REMOVED lines=12> */
.L_x_109:
[----:B------:R-:W-:Y:S05]  /*4470*/  BSYNC B1 ;  /* 0x0000000000017941 */ /* 0x000fea0003800000 */
.L_x_108:
        /* <DEDUP_REMOVED lines=12> */
.L_x_111:
[----:B------:R-:W-:Y:S05]  /*4540*/  BSYNC B1 ;  /* 0x0000000000017941 */ /* 0x000fea0003800000 */
.L_x_110:
        /* <DEDUP_REMOVED lines=12> */
.L_x_113:
[----:B------:R-:W-:Y:S05]  /*4610*/  BSYNC B1 ;  /* 0x0000000000017941 */ /* 0x000fea0003800000 */
.L_x_112:
        /* <DEDUP_REMOVED lines=12> */
.L_x_115:
[----:B------:R-:W-:Y:S05]  /*46e0*/  BSYNC B1 ;  /* 0x0000000000017941 */ /* 0x000fea0003800000 */
.L_x_114:
        /* <DEDUP_REMOVED lines=12> */
.L_x_117:
[----:B------:R-:W-:Y:S05]  /*47b0*/  BSYNC B1 ;  /* 0x0000000000017941 */ /* 0x000fea0003800000 */
.L_x_116:
        /* <DEDUP_REMOVED lines=12> */
.L_x_119:
[----:B------:R-:W-:Y:S05]  /*4880*/  BSYNC B1 ;  /* 0x0000000000017941 */ /* 0x000fea0003800000 */
.L_x_118:
        /* <DEDUP_REMOVED lines=12> */
.L_x_121:
[----:B------:R-:W-:Y:S05]  /*4950*/  BSYNC B1 ;  /* 0x0000000000017941 */ /* 0x000fea0003800000 */
.L_x_120:
        /* <DEDUP_REMOVED lines=12> */
.L_x_123:
[----:B------:R-:W-:Y:S05]  /*4a20*/  BSYNC B1 ;  /* 0x0000000000017941 */ /* 0x000fea0003800000 */
.L_x_122:
        /* <DEDUP_REMOVED lines=12> */
.L_x_125:
[----:B------:R-:W-:Y:S05]  /*4af0*/  BSYNC B1 ;  /* 0x0000000000017941 */ /* 0x000fea0003800000 */
.L_x_124:
        /* <DEDUP_REMOVED lines=12> */
.L_x_127:
[----:B------:R-:W-:Y:S05]  /*4bc0*/  BSYNC B1 ;  /* 0x0000000000017941 */ /* 0x000fea0003800000 */
.L_x_126:
        /* <DEDUP_REMOVED lines=12> */
.L_x_129:
[----:B------:R-:W-:Y:S05]  /*4c90*/  BSYNC B1 ;  /* 0x0000000000017941 */ /* 0x000fea0003800000 */
.L_x_128:
        /* <DEDUP_REMOVED lines=12> */
.L_x_131:
[----:B------:R-:W-:Y:S05]  /*4d60*/  BSYNC B1 ;  /* 0x0000000000017941 */ /* 0x000fea0003800000 */
.L_x_130:
        /* <DEDUP_REMOVED lines=12> */
.L_x_133:
[----:B------:R-:W-:Y:S05]  /*4e30*/  BSYNC B1 ;  /* 0x0000000000017941 */ /* 0x000fea0003800000 */
.L_x_132:
        /* <DEDUP_REMOVED lines=12> */
.L_x_135:
[----:B------:R-:W-:Y:S05]  /*4f00*/  BSYNC B1 ;  /* 0x0000000000017941 */ /* 0x000fea0003800000 */
.L_x_134:
        /* <DEDUP_REMOVED lines=12> */
.L_x_137:
[----:B------:R-:W-:Y:S05]  /*4fd0*/  BSYNC B1 ;  /* 0x0000000000017941 */ /* 0x000fea0003800000 */
.L_x_136:
        /* <DEDUP_REMOVED lines=12> */
.L_x_139:
[----:B------:R-:W-:Y:S05]  /*50a0*/  BSYNC B1 ;  /* 0x0000000000017941 */ /* 0x000fea0003800000 */
.L_x_138:
        /* <DEDUP_REMOVED lines=12> */
.L_x_141:
[----:B------:R-:W-:Y:S05]  /*5170*/  BSYNC B1 ;  /* 0x0000000000017941 */ /* 0x000fea0003800000 */
.L_x_140:
        /* <DEDUP_REMOVED lines=12> */
.L_x_143:
[----:B------:R-:W-:Y:S05]  /*5240*/  BSYNC B1 ;  /* 0x0000000000017941 */ /* 0x000fea0003800000 */
.L_x_142:
        /* <DEDUP_REMOVED lines=12> */
.L_x_145:
[----:B------:R-:W-:Y:S05]  /*5310*/  BSYNC B1 ;  /* 0x0000000000017941 */ /* 0x000fea0003800000 */
.L_x_144:
        /* <DEDUP_REMOVED lines=12> */
.L_x_147:
[----:B------:R-:W-:Y:S05]  /*53e0*/  BSYNC B1 ;  /* 0x0000000000017941 */ /* 0x000fea0003800000 */
.L_x_146:
        /* <DEDUP_REMOVED lines=12> */
.L_x_149:
[----:B------:R-:W-:Y:S05]  /*54b0*/  BSYNC B1 ;  /* 0x0000000000017941 */ /* 0x000fea0003800000 */
.L_x_148:
        /* <DEDUP_REMOVED lines=12> */
.L_x_151:
[----:B------:R-:W-:Y:S05]  /*5580*/  BSYNC B1 ;  /* 0x0000000000017941 */ /* 0x000fea0003800000 */
.L_x_150:
        /* <DEDUP_REMOVED lines=12> */
.L_x_153:
[----:B------:R-:W-:Y:S05]  /*5650*/  BSYNC B1 ;  /* 0x0000000000017941 */ /* 0x000fea0003800000 */
.L_x_152:
        /* <DEDUP_REMOVED lines=12> */
.L_x_155:
[----:B------:R-:W-:Y:S05]  /*5720*/  BSYNC B1 ;  /* 0x0000000000017941 */ /* 0x000fea0003800000 */
.L_x_154:
        /* <DEDUP_REMOVED lines=12> */
.L_x_157:
[----:B------:R-:W-:Y:S05]  /*57f0*/  BSYNC B1 ;  /* 0x0000000000017941 */ /* 0x000fea0003800000 */
.L_x_156:
[----:B-1---5:R-:W-:Y:S01]  /*5800*/  IMAD.U32 R91, R154, 0x10000, RZ ;  /* 0x000100009a5b7824 */ /* 0x022fe200078e00ff */
[----:B------:R-:W-:Y:S01]  /*5810*/  ISETP.GT.AND P1, PT, R0, 0x79, P0 ;  /* 0x000000790000780c */ /* 0x000fe20000724270 */
[----:B------:R-:W-:Y:S01]  /*5820*/  @P2 IMAD.MOV.U32 R8, RZ, RZ, R170 ;  /* 0x000000ffff082224 */ /* 0x000fe200078e00aa */
[----:B------:R-:W-:Y:S01]  /*5830*/  IADD3 R157, P0, R157, 0x80, RZ ;  /* 0x000000809d9d7810 */ /* 0x000fe20007f1e0ff */
[----:B------:R-:W-:Y:S01]  /*5840*/  FMUL R91, R91, R156 ;  /* 0x0000009c5b5b7220 */ /* 0x000fe20000400000 */
[----:B------:R-:W-:Y:S03]  /*5850*/  BSSY B1, `(.L_x_158) ;  /* 0x0000009000017945 */ /* 0x000fe60003800000 */
[----:B------:R-:W-:-:S05]  /*5860*/  FFMA R91, R150, R155, R91 ;  /* 0x0000009b965b7223 */ /* 0x000fca000000005b */
[----:B------:R-:W-:-:S04]  /*5870*/  F2FP.BF16.F32.PACK_AB R91, RZ, R91 ;  /* 0x0000005bff5b723e */ /* 0x000fc800000010ff */
[----:B------:R-:W-:Y:S01]  /*5880*/  PRMT R90, R91, 0x7610, R90 ;  /* 0x000076105b5a7816 */ /* 0x000fe2000000005a */
[----:B------:R-:W-:Y:S02]  /*5890*/  IMAD.X R91, RZ, RZ, R9, P0 ;  /* 0x000000ffff5b7224 */ /* 0x000fe400000e0609 */
[----:B------:R-:W-:-:S05]  /*58a0*/  @P2 IMAD.MOV.U32 R9, RZ, RZ, R171 ;  /* 0x000000ffff092224 */ /* 0x000fca00078e00ab */
[----:B------:R1:W-:Y:S01]  /*58b0*/  @P2 STG.E.U16 desc[UR36][R8.64+0xf0], R90 ;  /* 0x0000f05a08002986 */ /* 0x0003e2000c101524 */
[----:B------:R-:W-:Y:S05]  /*58c0*/  @!P1 BRA `(.L_x_159) ;  /* 0x0000000000049947 */ /* 0x000fea0003800000 */
[----:B------:R0:W5:Y:S02]  /*58d0*/  LDG.E.LTC128B.U16 R154, desc[UR36][R88.64+0xf2] ;  /* 0x0000f224589a7981 */ /* 0x000164000c1e1520 */
.L_x_159:
[----:B------:R-:W-:Y:S05]  /*58e0*/  BSYNC B1 ;  /* 0x0000000000017941 */ /* 0x000fea0003800000 */
.L_x_158:
[----:B-1---5:R-:W-:Y:S01]  /*58f0*/  IMAD.U32 R9, R154, 0x10000, RZ ;  /* 0x000100009a097824 */ /* 0x022fe200078e00ff */
[----:B------:R-:W-:Y:S01]  /*5900*/  ISETP.GT.AND P0, PT, R3, 0x80, PT ;  /* 0x000000800300780c */ /* 0x000fe20003f04270 */
[----:B------:R-:W-:Y:S02]  /*5910*/  IMAD R8, R91, R14, RZ ;  /* 0x0000000e5b087224 */ /* 0x000fe400078e02ff */
[----:B0-2---:R-:W-:Y:S01]  /*5920*/  FMUL R88, R9, R156 ;  /* 0x0000009c09587220 */ /* 0x005fe20000400000 */
[----:B------:R-:W-:Y:S01]  /*5930*/  ISETP.GT.AND P3, PT, R0, RZ, P0 ;  /* 0x000000ff0000720c */ /* 0x000fe20000764270 */
[C---:B------:R-:W-:Y:S02]  /*5940*/  IMAD R97, R157.reuse, R15, R8 ;  /* 0x0000000f9d617224 */ /* 0x040fe400078e0208 */
[----:B------:R-:W-:-:S04]  /*5950*/  IMAD.WIDE.U32 R8, R157, R14, R158 ;  /* 0x0000000e9d087225 */ /* 0x000fc800078e009e */
[----:B------:R-:W-:Y:S01]  /*5960*/  FFMA R151, R151, R155, R88 ;  /* 0x0000009b97977223 */ /* 0x000fe20000000058 */
[----:B------:R-:W-:Y:S01]  /*5970*/  IMAD.IADD R9, R9, 0x1, R97 ;  /* 0x0000000109097824 */ /* 0x000fe200078e0261 */
[----:B------:R-:W-:-:S03]  /*5980*/  LEA R88, P2, R8, R10, 0x1 ;  /* 0x0000000a08587211 */ /* 0x000fc600078408ff */
[----:B------:R-:W-:Y:S02]  /*5990*/  F2FP.BF16.F32.PACK_AB R151, RZ, R151 ;  /* 0x00000097ff97723e */ /* 0x000fe400000010ff */
[----:B------:R-:W-:-:S03]  /*59a0*/  LEA.HI.X R89, R8, R11, R9, 0x1, P2 ;  /* 0x0000000b08597211 */ /* 0x000fc600010f0c09 */
[----:B------:R0:W-:Y:S04]  /*59b0*/  @P1 STG.E.U16 desc[UR36][R170.64+0xf2], R151 ;  /* 0x0000f297aa001986 */ /* 0x0001e8000c101524 */
[----:B------:R-:W2:Y:S01]  /*59c0*/  @P3 LDG.E.LTC128B.U16 R154, desc[UR36][R88.64] ;  /* 0x00000024589a3981 */ /* 0x000ea2000c1e1520 */
[----:B------:R-:W-:Y:S01]  /*59d0*/  IMAD.WIDE.U32 R8, R157, R14, R6 ;  /* 0x0000000e9d087225 */ /* 0x000fe200078e0006 */
[----:B------:R-:W-:Y:S01]  /*59e0*/  SHF.L.U64.HI R95, R4, 0x8, R5 ;  /* 0x00000008045f7819 */ /* 0x000fe20000010205 */
[----:B------:R-:W-:Y:S01]  /*59f0*/  BSSY B1, `(.L_x_160) ;  /* 0x0000011000017945 */ /* 0x000fe20003800000 */
[----:B------:R-:W-:Y:S01]  /*5a00*/  ISETP.GT.AND P2, PT, R0, 0x1, P0 ;  /* 0x000000010000780c */ /* 0x000fe20000744270 */
[----:B------:R-:W-:Y:S02]  /*5a10*/  IMAD.IADD R9, R97, 0x1, R9 ;  /* 0x0000000161097824 */ /* 0x000fe400078e0209 */
[----:B------:R-:W-:-:S02]  /*5a20*/  IMAD.SHL.U32 R93, R4, 0x100, RZ ;  /* 0x00000100045d7824 */ /* 0x000fc400078e00ff */
[----:B------:R-:W-:-:S03]  /*5a30*/  IMAD.WIDE.U32 R90, R23, R12, R8 ;  /* 0x0000000c175a7225 */ /* 0x000fc600078e0008 */
[----:B------:R-:W-:Y:S01]  /*5a40*/  IADD3 R8, P1, R93, R160, RZ ;  /* 0x000000a05d087210 */ /* 0x000fe20007f3e0ff */
[----:B------:R-:W-:Y:S01]  /*5a50*/  IMAD.IADD R5, R13, 0x1, R91 ;  /* 0x000000010d057824 */ /* 0x000fe200078e025b */
[----:B------:R-:W-:-:S03]  /*5a60*/  LEA R4, P4, R90, R10, 0x1 ;  /* 0x0000000a5a047211 */ /* 0x000fc600078808ff */
[----:B------:R-:W-:Y:S01]  /*5a70*/  IMAD.X R9, R95, 0x1, R161, P1 ;  /* 0x000000015f097824 */ /* 0x000fe200008e06a1 */
[----:B------:R-:W-:Y:S02]  /*5a80*/  LEA.HI.X R5, R90, R11, R5, 0x1, P4 ;  /* 0x0000000b5a057211 */ /* 0x000fe400020f0c05 */
[----:B--2---:R-:W-:-:S05]  /*5a90*/  SHF.L.U32 R15, R154, 0x10, RZ ;  /* 0x000000109a0f7819 */ /* 0x004fca00000006ff */
[----:B------:R-:W-:-:S04]  /*5aa0*/  FMUL R15, R15, R156 ;  /* 0x0000009c0f0f7220 */ /* 0x000fc80000400000 */
[----:B------:R-:W-:-:S05]  /*5ab0*/  FFMA R15, R24, R155, R15 ;  /* 0x0000009b180f7223 */ /* 0x000fca000000000f */
[----:B------:R-:W-:-:S05]  /*5ac0*/  F2FP.BF16.F32.PACK_AB R15, RZ, R15 ;  /* 0x0000000fff0f723e */ /* 0x000fca00000010ff */
[----:B------:R0:W-:Y:S01]  /*5ad0*/  @P3 STG.E.U16 desc[UR36][R8.64], R15 ;  /* 0x0000000f08003986 */ /* 0x0001e2000c101524 */
[----:B------:R-:W-:Y:S05]  /*5ae0*/  @!P2 BRA `(.L_x_161) ;  /* 0x000000000004a947 */ /* 0x000fea0003800000 */
[----:B------:R1:W5:Y:S02]  /*5af0*/  LDG.E.LTC128B.U16 R154, desc[UR36][R4.64+0x2] ;  /* 0x00000224049a7981 */ /* 0x000364000c1e1520 */
.L_x_161:
[----:B------:R-:W-:Y:S05]  /*5b00*/  BSYNC B1 ;  /* 0x0000000000017941 */ /* 0x000fea0003800000 */
.L_x_160:
[----:B0----5:R-:W-:Y:S01]  /*5b10*/  IMAD.U32 R15, R154, 0x10000, RZ ;  /* 0x000100009a0f7824 */ /* 0x021fe200078e00ff */
[----:B------:R-:W-:Y:S01]  /*5b20*/  ISETP.GT.AND P1, PT, R3, 0x88, PT ;  /* 0x000000880300780c */ /* 0x000fe20003f24270 */
[----:B------:R-:W-:Y:S02]  /*5b30*/  BSSY B1, `(.L_x_162) ;  /* 0x000000f000017945 */ /* 0x000fe40003800000 */
[----:B------:R-:W-:Y:S01]  /*5b40*/  FMUL R24, R15, R156 ;  /* 0x0000009c0f187220 */ /* 0x000fe20000400000 */
[----:B------:R-:W-:Y:S01]  /*5b50*/  IMAD.WIDE.U32 R14, R157, R14, R164 ;  /* 0x0000000e9d0e7225 */ /* 0x000fe200078e00a4 */
[----:B------:R-:W-:-:S03]  /*5b60*/  ISETP.GT.AND P3, PT, R0, RZ, P1 ;  /* 0x000000ff0000720c */ /* 0x000fc60000f64270 */
[----:B------:R-:W-:Y:S01]  /*5b70*/  FFMA R24, R25, R155, R24 ;  /* 0x0000009b19187223 */ /* 0x000fe20000000018 */
[----:B------:R-:W-:Y:S01]  /*5b80*/  IMAD.IADD R97, R97, 0x1, R15 ;  /* 0x0000000161617824 */ /* 0x000fe200078e020f */
[-C--:B------:R-:W-:Y:S02]  /*5b90*/  IADD3 R21, P5, R20, R14.reuse, RZ ;  /* 0x0000000e14157210 */ /* 0x080fe40007fbe0ff */
[----:B------:R-:W-:Y:S02]  /*5ba0*/  IADD3 R20, P4, R6, R14, RZ ;  /* 0x0000000e06147210 */ /* 0x000fe40007f9e0ff */
[----:B------:R-:W-:Y:S01]  /*5bb0*/  F2FP.BF16.F32.PACK_AB R24, RZ, R24 ;  /* 0x00000018ff18723e */ /* 0x000fe200000010ff */
[----:B------:R-:W-:Y:S01]  /*5bc0*/  IMAD.X R158, R97, 0x1, R159, P5 ;  /* 0x00000001619e7824 */ /* 0x000fe200028e069f */
[----:B------:R-:W-:-:S03]  /*5bd0*/  LEA R14, P5, R21, R10, 0x1 ;  /* 0x0000000a150e7211 */ /* 0x000fc600078a08ff */
[----:B------:R0:W-:Y:S01]  /*5be0*/  @P2 STG.E.U16 desc[UR36][R8.64+0x2], R24 ;  /* 0x0000021808002986 */ /* 0x0001e2000c101524 */
[----:B------:R-:W-:Y:S01]  /*5bf0*/  LEA.HI.X R15, R21, R11, R158, 0x1, P5 ;  /* 0x0000000b150f7211 */ /* 0x000fe200028f0c9e */
[----:B------:R-:W-:Y:S08]  /*5c00*/  @!P3 BRA `(.L_x_163) ;  /* 0x000000000004b947 */ /* 0x000ff00003800000 */
[----:B------:R2:W5:Y:S02]  /*5c10*/  LDG.E.LTC128B.U16 R154, desc[UR36][R14.64] ;  /* 0x000000240e9a7981 */ /* 0x000564000c1e1520 */
.L_x_163:
[----:B------:R-:W-:Y:S05]  /*5c20*/  BSYNC B1 ;  /* 0x0000000000017941 */ /* 0x000fea0003800000 */
.L_x_162:
[----:B-----5:R-:W-:Y:S01]  /*5c30*/  IMAD.U32 R3, R154, 0x10000, RZ ;  /* 0x000100009a037824 */ /* 0x020fe200078e00ff */
[----:B------:R-:W-:Y:S01]  /*5c40*/  ISETP.GT.AND P2, PT, R0, 0x1, P1 ;  /* 0x000000010000780c */ /* 0x000fe20000f44270 */
[----:B------:R-:W-:Y:S01]  /*5c50*/  IMAD.X R21, R7, 0x1, R97, P4 ;  /* 0x0000000107157824 */ /* 0x000fe200020e0661 */
[----:B------:R-:W-:Y:S01]  /*5c60*/  IADD3 R6, P4, R8, R167, RZ ;  /* 0x000000a708067210 */ /* 0x000fe20007f9e0ff */
[----:B------:R-:W-:Y:S01]  /*5c70*/  FMUL R3, R3, R156 ;  /* 0x0000009c03037220 */ /* 0x000fe20000400000 */
[----:B------:R-:W-:Y:S01]  /*5c80*/  BSSY B1, `(.L_x_164) ;  /* 0x000000b000017945 */ /* 0x000fe20003800000 */
[----:B--2---:R-:W-:Y:S01]  /*5c90*/  IMAD.WIDE.U32 R14, R23, R12, R20 ;  /* 0x0000000c170e7225 */ /* 0x004fe200078e0014 */
[----:B------:R-:W-:-:S03]  /*5ca0*/  IADD3.X R7, R9, R169, RZ, P4, !PT ;  /* 0x000000a909077210 */ /* 0x000fc600027fe4ff */
[----:B------:R-:W-:Y:S01]  /*5cb0*/  FFMA R3, R26, R155, R3 ;  /* 0x0000009b1a037223 */ /* 0x000fe20000000003 */
[----:B------:R-:W-:Y:S01]  /*5cc0*/  IMAD.IADD R13, R13, 0x1, R15 ;  /* 0x000000010d0d7824 */ /* 0x000fe200078e020f */
[----:B------:R-:W-:-:S03]  /*5cd0*/  LEA R10, P5, R14, R10, 0x1 ;  /* 0x0000000a0e0a7211 */ /* 0x000fc600078a08ff */
[----:B------:R-:W-:Y:S02]  /*5ce0*/  F2FP.BF16.F32.PACK_AB R3, RZ, R3 ;  /* 0x00000003ff03723e */ /* 0x000fe400000010ff */
[----:B------:R-:W-:-:S03]  /*5cf0*/  LEA.HI.X R11, R14, R11, R13, 0x1, P5 ;  /* 0x0000000b0e0b7211 */ /* 0x000fc600028f0c0d */
[----:B------:R2:W-:Y:S01]  /*5d00*/  @P3 STG.E.U16 desc[UR36][R6.64], R3 ;  /* 0x0000000306003986 */ /* 0x0005e2000c101524 */
[----:B------:R-:W-:Y:S05]  /*5d10*/  @!P2 BRA `(.L_x_165) ;  /* 0x000000000004a947 */ /* 0x000fea0003800000 */
[----:B------:R0:W5:Y:S02]  /*5d20*/  LDG.E.LTC128B.U16 R154, desc[UR36][R10.64+0x2] ;  /* 0x000002240a9a7981 */ /* 0x000164000c1e1520 */
.L_x_165:
[----:B------:R-:W-:Y:S05]  /*5d30*/  BSYNC B1 ;  /* 0x0000000000017941 */ /* 0x000fea0003800000 */
.L_x_164:
[----:B--2--5:R-:W-:Y:S01]  /*5d40*/  IMAD.U32 R3, R154, 0x10000, RZ ;  /* 0x000100009a037824 */ /* 0x024fe200078e00ff */
[----:B------:R-:W-:Y:S01]  /*5d50*/  ISETP.GT.AND P3, PT, R0, 0x8, P0 ;  /* 0x000000080000780c */ /* 0x000fe20000764270 */
[----:B------:R-:W-:Y:S02]  /*5d60*/  BSSY B1, `(.L_x_166) ;  /* 0x0000007000017945 */ /* 0x000fe40003800000 */
[----:B------:R-:W-:-:S04]  /*5d70*/  FMUL R12, R3, R156 ;  /* 0x0000009c030c7220 */ /* 0x000fc80000400000 */
[----:B------:R-:W-:-:S05]  /*5d80*/  FFMA R12, R27, R155, R12 ;  /* 0x0000009b1b0c7223 */ /* 0x000fca000000000c */
[----:B------:R-:W-:-:S05]  /*5d90*/  F2FP.BF16.F32.PACK_AB R12, RZ, R12 ;  /* 0x0000000cff0c723e */ /* 0x000fca00000010ff */
[----:B------:R2:W-:Y:S01]  /*5da0*/  @P2 STG.E.U16 desc[UR36][R6.64+0x2], R12 ;  /* 0x0000020c06002986 */ /* 0x0005e2000c101524 */
[----:B------:R-:W-:Y:S05]  /*5db0*/  @!P3 BRA `(.L_x_167) ;  /* 0x000000000004b947 */ /* 0x000fea0003800000 */
[----:B------:R0:W5:Y:S02]  /*5dc0*/  LDG.E.LTC128B.U16 R154, desc[UR36][R4.64+0x10] ;  /* 0x00001024049a7981 */ /* 0x000164000c1e1520 */
.L_x_167:
[----:B------:R-:W-:Y:S05]  /*5dd0*/  BSYNC B1 ;  /* 0x0000000000017941 */ /* 0x000fea0003800000 */
.L_x_166:
[----:B-----5:R-:W-:Y:S01]  /*5de0*/  IMAD.U32 R3, R154, 0x10000, RZ ;  /* 0x000100009a037824 */ /* 0x020fe200078e00ff */
[----:B------:R-:W-:Y:S01]  /*5df0*/  ISETP.GT.AND P2, PT, R0, 0x9, P0 ;  /* 0x000000090000780c */ /* 0x000fe20000744270 */
[----:B--2---:R-:W-:Y:S01]  /*5e00*/  IMAD.MOV.U32 R6, RZ, RZ, R8 ;  /* 0x000000ffff067224 */ /* 0x004fe200078e0008 */
[----:B------:R-:W-:Y:S01]  /*5e10*/  BSSY B1, `(.L_x_168) ;  /* 0x0000008000017945 */ /* 0x000fe20003800000 */
[----:B------:R-:W-:Y:S01]  /*5e20*/  FMUL R3, R3, R156 ;  /* 0x0000009c03037220 */ /* 0x000fe20000400000 */
[----:B------:R-:W-:-:S03]  /*5e30*/  IMAD.MOV.U32 R7, RZ, RZ, R9 ;  /* 0x000000ffff077224 */ /* 0x000fc600078e0009 */
[----:B------:R-:W-:-:S05]  /*5e40*/  FFMA R3, R28, R155, R3 ;  /* 0x0000009b1c037223 */ /* 0x000fca0000000003 */
[----:B------:R-:W-:-:S05]  /*5e50*/  F2FP.BF16.F32.PACK_AB R3, RZ, R3 ;  /* 0x00000003ff03723e */ /* 0x000fca00000010ff */
[----:B------:R2:W-:Y:S01]  /*5e60*/  @P3 STG.E.U16 desc[UR36][R6.64+0x10], R3 ;  /* 0x0000100306003986 */ /* 0x0005e2000c101524 */
[----:B------:R-:W-:Y:S05]  /*5e70*/  @!P2 BRA `(.L_x_169) ;  /* 0x000000000004a947 */ /* 0x000fea0003800000 */
[----:B------:R0:W5:Y:S02]  /*5e80*/  LDG.E.LTC128B.U16 R154, desc[UR36][R4.64+0x12] ;  /* 0x00001224049a7981 */ /* 0x000164000c1e1520 */
.L_x_169:
[----:B------:R-:W-:Y:S05]  /*5e90*/  BSYNC B1 ;  /* 0x0000000000017941 */ /* 0x000fea0003800000 */
.L_x_168:
        /* <DEDUP_REMOVED lines=9> */
.L_x_171:
[----:B------:R-:W-:Y:S05]  /*5f30*/  BSYNC B1 ;  /* 0x0000000000017941 */ /* 0x000fea0003800000 */
.L_x_170:
[----:B-----5:R-:W-:Y:S01]  /*5f40*/  IMAD.U32 R3, R154, 0x10000, RZ ;  /* 0x000100009a037824 */ /* 0x020fe200078e00ff */
[----:B0-----:R-:W-:Y:S01]  /*5f50*/  IADD3 R8, P3, R167, R8, RZ ;  /* 0x00000008a7087210 */ /* 0x001fe20007f7e0ff */
[----:B------:R-:W-:Y:S01]  /*5f60*/  BSSY B1, `(.L_x_172) ;  /* 0x0000009000017945 */ /* 0x000fe20003800000 */
[----:B------:R-:W-:Y:S01]  /*5f70*/  ISETP.GT.AND P2, PT, R0, 0x9, P1 ;  /* 0x000000090000780c */ /* 0x000fe20000f44270 */
[----:B------:R-:W-:Y:S02]  /*5f80*/  FMUL R3, R3, R156 ;  /* 0x0000009c03037220 */ /* 0x000fe40000400000 */
[----:B------:R-:W-:Y:S02]  /*5f90*/  IMAD.X R9, R169, 0x1, R9, P3 ;  /* 0x00000001a9097824 */ /* 0x000fe400018e0609 */
[----:B------:R-:W-:-:S05]  /*5fa0*/  FFMA R3, R30, R155, R3 ;  /* 0x0000009b1e037223 */ /* 0x000fca0000000003 */
[----:B------:R-:W-:-:S05]  /*5fb0*/  F2FP.BF16.F32.PACK_AB R3, RZ, R3 ;  /* 0x00000003ff03723e */ /* 0x000fca00000010ff */
[----:B------:R0:W-:Y:S01]  /*5fc0*/  @P4 STG.E.U16 desc[UR36][R8.64+0x10], R3 ;  /* 0x0000100308004986 */ /* 0x0001e2000c101524 */
[----:B------:R-:W-:Y:S05]  /*5fd0*/  @!P2 BRA `(.L_x_173) ;  /* 0x000000000004a947 */ /* 0x000fea0003800000 */
[----:B------:R0:W5:Y:S02]  /*5fe0*/  LDG.E.LTC128B.U16 R154, desc[UR36][R10.64+0x12] ;  /* 0x000012240a9a7981 */ /* 0x000164000c1e1520 */
.L_x_173:
[----:B------:R-:W-:Y:S05]  /*5ff0*/  BSYNC B1 ;  /* 0x0000000000017941 */ /* 0x000fea0003800000 */
.L_x_172:
[----:B0----5:R-:W-:Y:S01]  /*6000*/  IMAD.U32 R3, R154, 0x10000, RZ ;  /* 0x000100009a037824 */ /* 0x021fe200078e00ff */
[----:B------:R-:W-:Y:S01]  /*6010*/  ISETP.GT.AND P3, PT, R0, 0x10, P0 ;  /* 0x000000100000780c */ /* 0x000fe20000764270 */
[----:B------:R-:W-:Y:S02]  /*6020*/  BSSY B1, `(.L_x_174) ;  /* 0x0000009000017945 */ /* 0x000fe40003800000 */
[----:B------:R-:W-:-:S04]  /*6030*/  FMUL R8, R3, R156 ;  /* 0x0000009c03087220 */ /* 0x000fc80000400000 */
[----:B------:R-:W-:Y:S01]  /*6040*/  FFMA R31, R31, R155, R8 ;  /* 0x0000009b1f1f7223 */ /* 0x000fe20000000008 */
[----:B------:R-:W-:-:S04]  /*6050*/  IADD3 R8, P4, P5, R167, R160, R93 ;  /* 0x000000a0a7087210 */ /* 0x000fc80007d9e05d */
[----:B------:R-:W-:Y:S02]  /*6060*/  F2FP.BF16.F32.PACK_AB R31, RZ, R31 ;  /* 0x0000001fff1f723e */ /* 0x000fe400000010ff */
[----:B------:R-:W-:-:S05]  /*6070*/  IADD3.X R9, R169, R161, R95, P4, P5 ;  /* 0x000000a1a9097210 */ /* 0x000fca00027ea45f */
[----:B------:R0:W-:Y:S01]  /*6080*/  @P2 STG.E.U16 desc[UR36][R8.64+0x12], R31 ;  /* 0x0000121f08002986 */ /* 0x0001e2000c101524 */
[----:B------:R-:W-:Y:S05]  /*6090*/  @!P3 BRA `(.L_x_175) ;  /* 0x000000000004b947 */ /* 0x000fea0003800000 */
[----:B------:R0:W5:Y:S02]  /*60a0*/  LDG.E.LTC128B.U16 R154, desc[UR36][R4.64+0x20] ;  /* 0x00002024049a7981 */ /* 0x000164000c1e1520 */
.L_x_175:
[----:B------:R-:W-:Y:S05]  /*60b0*/  BSYNC B1 ;  /* 0x0000000000017941 */ /* 0x000fea0003800000 */
.L_x_174:
[----:B-----5:R-:W-:Y:S01]  /*60c0*/  IMAD.U32 R3, R154, 0x10000, RZ ;  /* 0x000100009a037824 */ /* 0x020fe200078e00ff */
        /* <DEDUP_REMOVED lines=8> */
.L_x_177:
[----:B------:R-:W-:Y:S05]  /*6150*/  BSYNC B1 ;  /* 0x0000000000017941 */ /* 0x000fea0003800000 */
.L_x_176:
[----:B0----5:R-:W-:Y:S01]  /*6160*/  IMAD.U32 R3, R154, 0x10000, RZ ;  /* 0x000100009a037824 */ /* 0x021fe200078e00ff */
[----:B------:R-:W-:Y:S01]  /*6170*/  ISETP.GT.AND P3, PT, R0, 0x10, P1 ;  /* 0x000000100000780c */ /* 0x000fe20000f64270 */
[----:B------:R-:W-:Y:S02]  /*6180*/  BSSY B1, `(.L_x_178) ;  /* 0x0000007000017945 */ /* 0x000fe40003800000 */
[----:B--2---:R-:W-:-:S04]  /*6190*/  FMUL R12, R3, R156 ;  /* 0x0000009c030c7220 */ /* 0x004fc80000400000 */
[----:B------:R-:W-:-:S05]  /*61a0*/  FFMA R12, R33, R155, R12 ;  /* 0x0000009b210c7223 */ /* 0x000fca000000000c */
[----:B------:R-:W-:-:S05]  /*61b0*/  F2FP.BF16.F32.PACK_AB R12, RZ, R12 ;  /* 0x0000000cff0c723e */ /* 0x000fca00000010ff */
[----:B------:R0:W-:Y:S01]  /*61c0*/  @P2 STG.E.U16 desc[UR36][R6.64+0x22], R12 ;  /* 0x0000220c06002986 */ /* 0x0001e2000c101524 */
[----:B------:R-:W-:Y:S05]  /*61d0*/  @!P3 BRA `(.L_x_179) ;  /* 0x000000000004b947 */ /* 0x000fea0003800000 */
[----:B------:R2:W5:Y:S02]  /*61e0*/  LDG.E.LTC128B.U16 R154, desc[UR36][R10.64+0x20] ;  /* 0x000020240a9a7981 */ /* 0x000564000c1e1520 */
.L_x_179:
[----:B------:R-:W-:Y:S05]  /*61f0*/  BSYNC B1 ;  /* 0x0000000000017941 */ /* 0x000fea0003800000 */
.L_x_178:
[----:B-----5:R-:W-:Y:S01]  /*6200*/  SHF.L.U32 R3, R154, 0x10, RZ ;  /* 0x000000109a037819 */ /* 0x020fe200000006ff */
[----:B------:R-:W-:Y:S01]  /*6210*/  BSSY B1, `(.L_x_180) ;  /* 0x0000008000017945 */ /* 0x000fe20003800000 */
[----:B------:R-:W-:-:S03]  /*6220*/  ISETP.GT.AND P2, PT, R0, 0x11, P1 ;  /* 0x000000110000780c */ /* 0x000fc60000f44270 */
[----:B------:R-:W-:-:S04]  /*6230*/  FMUL R3, R3, R156 ;  /* 0x0000009c03037220 */ /* 0x000fc80000400000 */
[----:B------:R-:W-:-:S05]  /*6240*/  FFMA R3, R34, R155, R3 ;  /* 0x0000009b22037223 */ /* 0x000fca0000000003 */
[----:B------:R-:W-:-:S05]  /*6250*/  F2FP.BF16.F32.PACK_AB R3, RZ, R3 ;  /* 0x00000003ff03723e */ /* 0x000fca00000010ff */
[----:B------:R0:W-:Y:S01]  /*6260*/  @P3 STG.E.U16 desc[UR36][R8.64+0x20], R3 ;  /* 0x0000200308003986 */ /* 0x0001e2000c101524 */
[----:B------:R-:W-:Y:S05]  /*6270*/  @!P2 BRA `(.L_x_181) ;  /* 0x000000000004a947 */ /* 0x000fea0003800000 */
[----:B------:R0:W5:Y:S02]  /*6280*/  LDG.E.LTC128B.U16 R154, desc[UR36][R10.64+0x22] ;  /* 0x000022240a9a7981 */ /* 0x000164000c1e1520 */
.L_x_181:
[----:B------:R-:W-:Y:S05]  /*6290*/  BSYNC B1 ;  /* 0x0000000000017941 */ /* 0x000fea0003800000 */
.L_x_180:
[----:B0----5:R-:W-:Y:S01]  /*62a0*/  IMAD.U32 R3, R154, 0x10000, RZ ;  /* 0x000100009a037824 */ /* 0x021fe200078e00ff */
        /* <DEDUP_REMOVED lines=8> */
.L_x_183:
[----:B------:R-:W-:Y:S05]  /*6330*/  BSYNC B1 ;  /* 0x0000000000017941 */ /* 0x000fea0003800000 */
.L_x_182:
        /* <DEDUP_REMOVED lines=9> */
.L_x_185:
[----:B------:R-:W-:Y:S05]  /*63d0*/  BSYNC B1 ;  /* 0x0000000000017941 */ /* 0x000fea0003800000 */
.L_x_184:
        /* <DEDUP_REMOVED lines=9> */
.L_x_187:
[----:B------:R-:W-:Y:S05]  /*6470*/  BSYNC B1 ;  /* 0x0000000000017941 */ /* 0x000fea0003800000 */
.L_x_186:
        /* <DEDUP_REMOVED lines=9> */
.L_x_189:
[----:B------:R-:W-:Y:S05]  /*6510*/  BSYNC B1 ;  /* 0x0000000000017941 */ /* 0x000fea0003800000 */
.L_x_188:
        /* <DEDUP_REMOVED lines=9> */
.L_x_191:
[----:B------:R-:W-:Y:S05]  /*65b0*/  BSYNC B1 ;  /* 0x0000000000017941 */ /* 0x000fea0003800000 */
.L_x_190:
        /* <DEDUP_REMOVED lines=9> */
.L_x_193:
[----:B------:R-:W-:Y:S05]  /*6650*/  BSYNC B1 ;  /* 0x0000000000017941 */ /* 0x000fea0003800000 */
.L_x_192:
        /* <DEDUP_REMOVED lines=9> */
.L_x_195:
[----:B------:R-:W-:Y:S05]  /*66f0*/  BSYNC B1 ;  /* 0x0000000000017941 */ /* 0x000fea0003800000 */
.L_x_194:
        /* <DEDUP_REMOVED lines=9> */
.L_x_197:
[----:B------:R-:W-:Y:S05]  /*6790*/  BSYNC B1 ;  /* 0x0000000000017941 */ /* 0x000fea0003800000 */
.L_x_196:
        /* <DEDUP_REMOVED lines=9> */
.L_x_199:
[----:B------:R-:W-:Y:S05]  /*6830*/  BSYNC B1 ;  /* 0x0000000000017941 */ /* 0x000fea0003800000 */
.L_x_198:
        /* <DEDUP_REMOVED lines=9> */
.L_x_201:
[----:B------:R-:W-:Y:S05]  /*68d0*/  BSYNC B1 ;  /* 0x0000000000017941 */ /* 0x000fea0003800000 */
.L_x_200:
[----:B0----5:R-:W-:Y:S01]  /*68e0*/  SHF.L.U32 R3, R154, 0x10, RZ ;  /* 0x000000109a037819 */ /* 0x021fe200000006ff */
        /* <DEDUP_REMOVED lines=8> */
.L_x_203:
[----:B------:R-:W-:Y:S05]  /*6970*/  BSYNC B1 ;  /* 0x0000000000017941 */ /* 0x000fea0003800000 */
.L_x_202:
        /* <DEDUP_REMOVED lines=9> */
.L_x_205:
[----:B------:R-:W-:Y:S05]  /*6a10*/  BSYNC B1 ;  /* 0x0000000000017941 */ /* 0x000fea0003800000 */
.L_x_204:
        /* <DEDUP_REMOVED lines=9> */
.L_x_207:
[----:B------:R-:W-:Y:S05]  /*6ab0*/  BSYNC B1 ;  /* 0x0000000000017941 */ /* 0x000fea0003800000 */
.L_x_206:
        /* <DEDUP_REMOVED lines=9> */
.L_x_209:
[----:B------:R-:W-:Y:S05]  /*6b50*/  BSYNC B1 ;  /* 0x0000000000017941 */ /* 0x000fea0003800000 */
.L_x_208:
        /* <DEDUP_REMOVED lines=9> */
.L_x_211:
[----:B------:R-:W-:Y:S05]  /*6bf0*/  BSYNC B1 ;  /* 0x0000000000017941 */ /* 0x000fea0003800000 */
.L_x_210:
        /* <DEDUP_REMOVED lines=9> */
.L_x_213:
[----:B------:R-:W-:Y:S05]  /*6c90*/  BSYNC B1 ;  /* 0x0000000000017941 */ /* 0x000fea0003800000 */
.L_x_212:
        /* <DEDUP_REMOVED lines=9> */
.L_x_215:
[----:B------:R-:W-:Y:S05]  /*6d30*/  BSYNC B1 ;  /* 0x0000000000017941 */ /* 0x000fea0003800000 */
.L_x_214:
        /* <DEDUP_REMOVED lines=9> */
.L_x_217:
[----:B------:R-:W-:Y:S05]  /*6dd0*/  BSYNC B1 ;  /* 0x0000000000017941 */ /* 0x000fea0003800000 */
.L_x_216:
        /* <DEDUP_REMOVED lines=9> */
.L_x_219:
[----:B------:R-:W-:Y:S05]  /*6e70*/  BSYNC B1 ;  /* 0x0000000000017941 */ /* 0x000fea0003800000 */
.L_x_218:
        /* <DEDUP_REMOVED lines=9> */
.L_x_221:
[----:B------:R-:W-:Y:S05]  /*6f10*/  BSYNC B1 ;  /* 0x0000000000017941 */ /* 0x000fea0003800000 */
.L_x_220:
        /* <DEDUP_REMOVED lines=9> */
.L_x_223:
[----:B------:R-:W-:Y:S05]  /*6fb0*/  BSYNC B1 ;  /* 0x0000000000017941 */ /* 0x000fea0003800000 */
.L_x_222:
        /* <DEDUP_REMOVED lines=9> */
.L_x_225:
[----:B------:R-:W-:Y:S05]  /*7050*/  BSYNC B1 ;  /* 0x0000000000017941 */ /* 0x000fea0003800000 */
.L_x_224:
        /* <DEDUP_REMOVED lines=9> */
.L_x_227:
[----:B------:R-:W-:Y:S05]  /*70f0*/  BSYNC B1 ;  /* 0x0000000000017941 */ /* 0x000fea0003800000 */
.L_x_226:
        /* <DEDUP_REMOVED lines=9> */
.L_x_229:
[----:B------:R-:W-:Y:S05]  /*7190*/  BSYNC B1 ;  /* 0x0000000000017941 */ /* 0x000fea0003800000 */
.L_x_228:
        /* <DEDUP_REMOVED lines=9> */
.L_x_231:
[----:B------:R-:W-:Y:S05]  /*7230*/  BSYNC B1 ;  /* 0x0000000000017941 */ /* 0x000fea0003800000 */
.L_x_230:
        /* <DEDUP_REMOVED lines=9> */
.L_x_233:
[----:B------:R-:W-:Y:S05]  /*72d0*/  BSYNC B1 ;  /* 0x0000000000017941 */ /* 0x000fea0003800000 */
.L_x_232:
        /* <DEDUP_REMOVED lines=9> */
.L_x_235:
[----:B------:R-:W-:Y:S05]  /*7370*/  BSYNC B1 ;  /* 0x0000000000017941 */ /* 0x000fea0003800000 */
.L_x_234:
        /* <DEDUP_REMOVED lines=9> */
.L_x_237:
[----:B------:R-:W-:Y:S05]  /*7410*/  BSYNC B1 ;  /* 0x0000000000017941 */ /* 0x000fea0003800000 */
.L_x_236:
        /* <DEDUP_REMOVED lines=9> */
.L_x_239:
[----:B------:R-:W-:Y:S05]  /*74b0*/  BSYNC B1 ;  /* 0x0000000000017941 */ /* 0x000fea0003800000 */
.L_x_238:
        /* <DEDUP_REMOVED lines=9> */
.L_x_241:
[----:B------:R-:W-:Y:S05]  /*7550*/  BSYNC B1 ;  /* 0x0000000000017941 */ /* 0x000fea0003800000 */
.L_x_240:
        /* <DEDUP_REMOVED lines=9> */
.L_x_243:
[----:B------:R-:W-:Y:S05]  /*75f0*/  BSYNC B1 ;  /* 0x0000000000017941 */ /* 0x000fea0003800000 */
.L_x_242:
        /* <DEDUP_REMOVED lines=9> */
.L_x_245:
[----:B------:R-:W-:Y:S05]  /*7690*/  BSYNC B1 ;  /* 0x0000000000017941 */ /* 0x000fea0003800000 */
.L_x_244:
        /* <DEDUP_REMOVED lines=9> */
.L_x_247:
[----:B------:R-:W-:Y:S05]  /*7730*/  BSYNC B1 ;  /* 0x0000000000017941 */ /* 0x000fea0003800000 */
.L_x_246:
        /* <DEDUP_REMOVED lines=9> */
.L_x_249:
[----:B------:R-:W-:Y:S05]  /*77d0*/  BSYNC B1 ;  /* 0x0000000000017941 */ /* 0x000fea0003800000 */
.L_x_248:
        /* <DEDUP_REMOVED lines=9> */
.L_x_251:
[----:B------:R-:W-:Y:S05]  /*7870*/  BSYNC B1 ;  /* 0x0000000000017941 */ /* 0x000fea0003800000 */
.L_x_250:
        /* <DEDUP_REMOVED lines=9> */
.L_x_253:
[----:B------:R-:W-:Y:S05]  /*7910*/  BSYNC B1 ;  /* 0x0000000000017941 */ /* 0x000fea0003800000 */
.L_x_252:
        /* <DEDUP_REMOVED lines=9> */
.L_x_255:
[----:B------:R-:W-:Y:S05]  /*79b0*/  BSYNC B1 ;  /* 0x0000000000017941 */ /* 0x000fea0003800000 */
.L_x_254:
        /* <DEDUP_REMOVED lines=9> */
.L_x_257:
[----:B------:R-:W-:Y:S05]  /*7a50*/  BSYNC B1 ;  /* 0x0000000000017941 */ /* 0x000fea0003800000 */
.L_x_256:
        /* <DEDUP_REMOVED lines=9> */
.L_x_259:
[----:B------:R-:W-:Y:S05]  /*7af0*/  BSYNC B1 ;  /* 0x0000000000017941 */ /* 0x000fea0003800000 */
.L_x_258:
        /* <DEDUP_REMOVED lines=9> */
.L_x_261:
[----:B------:R-:W-:Y:S05]  /*7b90*/  BSYNC B1 ;  /* 0x0000000000017941 */ /* 0x000fea0003800000 */
.L_x_260:
        /* <DEDUP_REMOVED lines=9> */
.L_x_263:
[----:B------:R-:W-:Y:S05]  /*7c30*/  BSYNC B1 ;  /* 0x0000000000017941 */ /* 0x000fea0003800000 */
.L_x_262:
        /* <DEDUP_REMOVED lines=9> */
.L_x_265:
[----:B------:R-:W-:Y:S05]  /*7cd0*/  BSYNC B1 ;  /* 0x0000000000017941 */ /* 0x000fea0003800000 */
.L_x_264:
        /* <DEDUP_REMOVED lines=9> */
.L_x_267:
[----:B------:R-:W-:Y:S05]  /*7d70*/  BSYNC B1 ;  /* 0x0000000000017941 */ /* 0x000fea0003800000 */
.L_x_266:
        /* <DEDUP_REMOVED lines=9> */
.L_x_269:
[----:B------:R-:W-:Y:S05]  /*7e10*/  BSYNC B1 ;  /* 0x0000000000017941 */ /* 0x000fea0003800000 */
.L_x_268:
        /* <DEDUP_REMOVED lines=9> */
.L_x_271:
[----:B------:R-:W-:Y:S05]  /*7eb0*/  BSYNC B1 ;  /* 0x0000000000017941 */ /* 0x000fea0003800000 */
.L_x_270:
        /* <DEDUP_REMOVED lines=9> */
.L_x_273:
[----:B------:R-:W-:Y:S05]  /*7f50*/  BSYNC B1 ;  /* 0x0000000000017941 */ /* 0x000fea0003800000 */
.L_x_272:
        /* <DEDUP_REMOVED lines=9> */
.L_x_275:
[----:B------:R-:W-:Y:S05]  /*7ff0*/  BSYNC B1 ;  /* 0x0000000000017941 */ /* 0x000fea0003800000 */
.L_x_274:
        /* <DEDUP_REMOVED lines=9> */
.L_x_277:
[----:B------:R-:W-:Y:S05]  /*8090*/  BSYNC B1 ;  /* 0x0000000000017941 */ /* 0x000fea0003800000 */
.L_x_276:
        /* <DEDUP_REMOVED lines=9> */
.L_x_279:
[----:B------:R-:W-:Y:S05]  /*8130*/  BSYNC B1 ;  /* 0x0000000000017941 */ /* 0x000fea0003800000 */
.L_x_278:
        /* <DEDUP_REMOVED lines=9> */
.L_x_281:
[----:B------:R-:W-:Y:S05]  /*81d0*/  BSYNC B1 ;  /* 0x0000000000017941 */ /* 0x000fea0003800000 */
.L_x_280:
[----:B0----5:R-:W-:Y:S01]  /*81e0*/  IMAD.U32 R3, R154, 0x10000, RZ ;  /* 0x000100009a037824 */ /* 0x021fe200078e00ff */
[----:B------:R-:W-:Y:S01]  /*81f0*/  ISETP.GT.AND P2, PT, R0, 0x78, P1 ;  /* 0x000000780000780c */ /* 0x000fe20000f44270 */
[----:B------:R-:W-:Y:S02]  /*8200*/  BSSY B1, `(.L_x_282) ;  /* 0x0000007000017945 */ /* 0x000fe40003800000 */
[----:B-1----:R-:W-:-:S04]  /*8210*/  FMUL R4, R3, R156 ;  /* 0x0000009c03047220 */ /* 0x002fc80000400000 */
[----:B------:R-:W-:-:S05]  /*8220*/  FFMA R4, R85, R155, R4 ;  /* 0x0000009b55047223 */ /* 0x000fca0000000004 */
[----:B------:R-:W-:-:S05]  /*8230*/  F2FP.BF16.F32.PACK_AB R4, RZ, R4 ;  /* 0x00000004ff04723e */ /* 0x000fca00000010ff */
[----:B------:R0:W-:Y:S01]  /*8240*/  @P0 STG.E.U16 desc[UR36][R6.64+0xf2], R4 ;  /* 0x0000f20406000986 */ /* 0x0001e2000c101524 */
[----:B------:R-:W-:Y:S05]  /*8250*/  @!P2 BRA `(.L_x_283) ;  /* 0x000000000004a947 */ /* 0x000fea0003800000 */
[----:B------:R1:W5:Y:S02]  /*8260*/  LDG.E.LTC128B.U16 R154, desc[UR36][R10.64+0xf0] ;  /* 0x0000f0240a9a7981 */ /* 0x000364000c1e1520 */
.L_x_283:
[----:B------:R-:W-:Y:S05]  /*8270*/  BSYNC B1 ;  /* 0x0000000000017941 */ /* 0x000fea0003800000 */
.L_x_282:
[----:B-----5:R-:W-:Y:S01]  /*8280*/  IMAD.U32 R3, R154, 0x10000, RZ ;  /* 0x000100009a037824 */ /* 0x020fe200078e00ff */
[----:B------:R-:W-:Y:S01]  /*8290*/  ISETP.GT.AND P1, PT, R0, 0x79, P1 ;  /* 0x000000790000780c */ /* 0x000fe20000f24270 */
[----:B0-----:R-:W-:Y:S01]  /*82a0*/  @P2 IMAD.MOV.U32 R4, RZ, RZ, R8 ;  /* 0x000000ffff042224 */ /* 0x001fe200078e0008 */
[----:B------:R-:W-:Y:S01]  /*82b0*/  BSSY B1, `(.L_x_284) ;  /* 0x0000008000017945 */ /* 0x000fe20003800000 */
[----:B------:R-:W-:Y:S01]  /*82c0*/  FMUL R3, R3, R156 ;  /* 0x0000009c03037220 */ /* 0x000fe20000400000 */
[----:B------:R-:W-:-:S03]  /*82d0*/  @P2 IMAD.MOV.U32 R5, RZ, RZ, R9 ;  /* 0x000000ffff052224 */ /* 0x000fc600078e0009 */
[----:B------:R-:W-:-:S05]  /*82e0*/  FFMA R3, R86, R155, R3 ;  /* 0x0000009b56037223 */ /* 0x000fca0000000003 */
[----:B------:R-:W-:-:S05]  /*82f0*/  F2FP.BF16.F32.PACK_AB R3, RZ, R3 ;  /* 0x00000003ff03723e */ /* 0x000fca00000010ff */
[----:B------:R0:W-:Y:S01]  /*8300*/  @P2 STG.E.U16 desc[UR36][R4.64+0xf0], R3 ;  /* 0x0000f00304002986 */ /* 0x0001e2000c101524 */
[----:B------:R-:W-:Y:S05]  /*8310*/  @!P1 BRA `(.L_x_285) ;  /* 0x0000000000049947 */ /* 0x000fea0003800000 */
[----:B------:R0:W5:Y:S02]  /*8320*/  LDG.E.LTC128B.U16 R154, desc[UR36][R10.64+0xf2] ;  /* 0x0000f2240a9a7981 */ /* 0x000164000c1e1520 */
.L_x_285:
[----:B------:R-:W-:Y:S05]  /*8330*/  BSYNC B1 ;  /* 0x0000000000017941 */ /* 0x000fea0003800000 */
.L_x_284:
[----:B------:R-:W-:Y:S05]  /*8340*/  @!P1 BRA `(.L_x_286) ;  /* 0x00000024004c9947 */ /* 0x000fea0003800000 */
[----:B0----5:R-:W-:-:S05]  /*8350*/  SHF.L.U32 R3, R154, 0x10, RZ ;  /* 0x000000109a037819 */ /* 0x021fca00000006ff */
[----:B------:R-:W-:-:S04]  /*8360*/  FMUL R0, R3, R156 ;  /* 0x0000009c03007220 */ /* 0x000fc80000400000 */
[----:B------:R-:W-:-:S05]  /*8370*/  FFMA R0, R87, R155, R0 ;  /* 0x0000009b57007223 */ /* 0x000fca0000000000 */
[----:B------:R-:W-:-:S05]  /*8380*/  F2FP.BF16.F32.PACK_AB R0, RZ, R0 ;  /* 0x00000000ff00723e */ /* 0x000fca00000010ff */
[----:B------:R0:W-:Y:S01]  /*8390*/  STG.E.U16 desc[UR36][R8.64+0xf2], R0 ;  /* 0x0000f20008007986 */ /* 0x0001e2000c101524 */
[----:B------:R-:W-:Y:S05]  /*83a0*/  BRA `(.L_x_286) ;  /* 0x0000002400347947 */ /* 0x000fea0003800000 */
.L_x_35:
[----:B------:R-:W-:Y:S01]  /*83b0*/  ULDC.64 UR4, c[0x0][0x5c0] ;  /* 0x0001700000047ab9 */ /* 0x000fe20000000a00 */
[-C--:B------:R-:W-:Y:S01]  /*83c0*/  FMUL R88, R88, R155.reuse ;  /* 0x0000009b58587220 */ /* 0x080fe20000400000 */
[----:B------:R-:W-:Y:S01]  /*83d0*/  LEA R6, P0, R168, UR4, 0x1 ;  /* 0x00000004a8067c11 */ /* 0x000fe2000f8008ff */
[----:B------:R-:W-:Y:S01]  /*83e0*/  IMAD.SHL.U32 R11, R4, 0x10, RZ ;  /* 0x00000010040b7824 */ /* 0x000fe200078e00ff */
[----:B------:R-:W-:Y:S01]  /*83f0*/  ISETP.GT.AND P2, PT, R0, 0x1, P3 ;  /* 0x000000010000780c */ /* 0x000fe20001f44270 */
[-C--:B------:R-:W-:Y:S01]  /*8400*/  FMUL R89, R89, R155.reuse ;  /* 0x0000009b59597220 */ /* 0x080fe20000400000 */
[----:B------:R-:W-:Y:S01]  /*8410*/  LEA.HI.X R7, R168, UR5, R167, 0x1, P0 ;  /* 0x00000005a8077c11 */ /* 0x000fe200080f0ca7 */
[-C--:B------:R-:W-:Y:S01]  /*8420*/  FMUL R90, R90, R155.reuse ;  /* 0x0000009b5a5a7220 */ /* 0x080fe20000400000 */
[----:B------:R-:W-:Y:S01]  /*8430*/  ISETP.GT.AND P0, PT, R3, 0x8, PT ;  /* 0x000000080300780c */ /* 0x000fe20003f04270 */
[-C--:B------:R-:W-:Y:S01]  /*8440*/  FMUL R91, R91, R155.reuse ;  /* 0x0000009b5b5b7220 */ /* 0x080fe20000400000 */
[----:B------:R-:W-:Y:S01]  /*8450*/  F2FP.BF16.F32.PACK_AB R88, RZ, R88 ;  /* 0x00000058ff58723e */ /* 0x000fe200000010ff */
[-C--:B------:R-:W-:Y:S01]  /*8460*/  FMUL R92, R92, R155.reuse ;  /* 0x0000009b5c5c7220 */ /* 0x080fe20000400000 */
[----:B------:R-:W-:Y:S01]  /*8470*/  ISETP.GT.AND P4, PT, R0, RZ, P0 ;  /* 0x000000ff0000720c */ /* 0x000fe20000784270 */
[-C--:B------:R-:W-:Y:S01]  /*8480*/  FMUL R93, R93, R155.reuse ;  /* 0x0000009b5d5d7220 */ /* 0x080fe20000400000 */
[----:B------:R-:W-:Y:S01]  /*8490*/  SHF.L.U64.HI R9, R4, 0x4, R5 ;  /* 0x0000000404097819 */ /* 0x000fe20000010205 */
[----:B------:R-:W-:Y:S01]  /*84a0*/  @P1 STG.E.U16 desc[UR36][R6.64], R88 ;  /* 0x0000005806001986 */ /* 0x000fe2000c101524 */
[----:B------:R-:W-:Y:S01]  /*84b0*/  IADD3 R12, P5, R11, R6, RZ ;  /* 0x000000060b0c7210 */ /* 0x000fe20007fbe0ff */
[-C--:B------:R-:W-:Y:S01]  /*84c0*/  FMUL R94, R94, R155.reuse ;  /* 0x0000009b5e5e7220 */ /* 0x080fe20000400000 */
[----:B------:R-:W-:Y:S01]  /*84d0*/  ISETP.GT.AND P1, PT, R0, 0x1, P0 ;  /* 0x000000010000780c */ /* 0x000fe20000724270 */
[----:B------:R-:W-:Y:S01]  /*84e0*/  FMUL R95, R95, R155 ;  /* 0x0000009b5f5f7220 */ /* 0x000fe20000400000 */
[----:B------:R-:W-:Y:S01]  /*84f0*/  F2FP.BF16.F32.PACK_AB R89, RZ, R89 ;  /* 0x00000059ff59723e */ /* 0x000fe200000010ff */
[----:B------:R-:W-:Y:S01]  /*8500*/  IMAD.X R13, R9, 0x1, R7, P5 ;  /* 0x00000001090d7824 */ /* 0x000fe200028e0607 */
[----:B------:R-:W-:Y:S01]  /*8510*/  F2FP.BF16.F32.PACK_AB R90, RZ, R90 ;  /* 0x0000005aff5a723e */ /* 0x000fe200000010ff */
[----:B------:R-:W-:Y:S01]  /*8520*/  FMUL R96, R96, R155 ;  /* 0x0000009b60607220 */ /* 0x000fe20000400000 */
[----:B------:R-:W-:Y:S01]  /*8530*/  F2FP.BF16.F32.PACK_AB R91, RZ, R91 ;  /* 0x0000005bff5b723e */ /* 0x000fe200000010ff */
[----:B------:R-:W-:Y:S01]  /*8540*/  @P2 STG.E.U16 desc[UR36][R6.64+0x2], R89 ;  /* 0x0000025906002986 */ /* 0x000fe2000c101524 */
[C---:B------:R-:W-:Y:S01]  /*8550*/  ISETP.GT.AND P5, PT, R0.reuse, 0x9, P3 ;  /* 0x000000090000780c */ /* 0x040fe20001fa4270 */
[-C--:B------:R-:W-:Y:S01]  /*8560*/  FMUL R97, R97, R155.reuse ;  /* 0x0000009b61617220 */ /* 0x080fe20000400000 */
[C---:B------:R-:W-:Y:S01]  /*8570*/  ISETP.GT.AND P2, PT, R0.reuse, 0x8, P0 ;  /* 0x000000080000780c */ /* 0x040fe20000744270 */
[----:B------:R-:W-:Y:S01]  /*8580*/  @P4 STG.E.U16 desc[UR36][R12.64], R90 ;  /* 0x0000005a0c004986 */ /* 0x000fe2000c101524 */
[----:B------:R-:W-:Y:S01]  /*8590*/  ISETP.GT.AND P4, PT, R0, 0x8, P3 ;  /* 0x000000080000780c */ /* 0x000fe20001f84270 */
[-C--:B------:R-:W-:Y:S01]  /*85a0*/  FMUL R98, R98, R155.reuse ;  /* 0x0000009b62627220 */ /* 0x080fe20000400000 */
[----:B------:R-:W-:Y:S01]  /*85b0*/  F2FP.BF16.F32.PACK_AB R92, RZ, R92 ;  /* 0x0000005cff5c723e */ /* 0x000fe200000010ff */
[----:B------:R-:W-:Y:S01]  /*85c0*/  @P1 STG.E.U16 desc[UR36][R12.64+0x2], R91 ;  /* 0x0000025b0c001986 */ /* 0x000fe2000c101524 */
[----:B------:R-:W-:Y:S01]  /*85d0*/  ISETP.GT.AND P1, PT, R0, 0x9, P0 ;  /* 0x000000090000780c */ /* 0x000fe20000724270 */
[----:B------:R-:W-:Y:S01]  /*85e0*/  FMUL R99, R99, R155 ;  /* 0x0000009b63637220 */ /* 0x000fe20000400000 */
[----:B------:R-:W-:Y:S01]  /*85f0*/  F2FP.BF16.F32.PACK_AB R93, RZ, R93 ;  /* 0x0000005dff5d723e */ /* 0x000fe200000010ff */
[-C--:B------:R-:W-:Y:S01]  /*8600*/  FMUL R100, R100, R155.reuse ;  /* 0x0000009b64647220 */ /* 0x080fe20000400000 */
[----:B------:R-:W-:Y:S01]  /*8610*/  F2FP.BF16.F32.PACK_AB R94, RZ, R94 ;  /* 0x0000005eff5e723e */ /* 0x000fe200000010ff */
[----:B------:R-:W-:Y:S01]  /*8620*/  FMUL R101, R101, R155 ;  /* 0x0000009b65657220 */ /* 0x000fe20000400000 */
[----:B------:R-:W-:Y:S01]  /*8630*/  F2FP.BF16.F32.PACK_AB R95, RZ, R95 ;  /* 0x0000005fff5f723e */ /* 0x000fe200000010ff */
[-C--:B------:R-:W-:Y:S01]  /*8640*/  FMUL R102, R102, R155.reuse ;  /* 0x0000009b66667220 */ /* 0x080fe20000400000 */
[----:B------:R-:W-:Y:S01]  /*8650*/  F2FP.BF16.F32.PACK_AB R96, RZ, R96 ;  /* 0x00000060ff60723e */ /* 0x000fe200000010ff */
[----:B------:R-:W-:Y:S01]  /*8660*/  @P4 STG.E.U16 desc[UR36][R6.64+0x10], R92 ;  /* 0x0000105c06004986 */ /* 0x000fe2000c101524 */
[C---:B------:R-:W-:Y:S01]  /*8670*/  ISETP.GT.AND P4, PT, R0.reuse, 0x10, P3 ;  /* 0x000000100000780c */ /* 0x040fe20001f84270 */
[----:B------:R-:W-:Y:S01]  /*8680*/  FMUL R103, R103, R155 ;  /* 0x0000009b67677220 */ /* 0x000fe20000400000 */
[----:B------:R-:W-:Y:S01]  /*8690*/  F2FP.BF16.F32.PACK_AB R97, RZ, R97 ;  /* 0x00000061ff61723e */ /* 0x000fe200000010ff */
[----:B------:R-:W-:Y:S01]  /*86a0*/  @P5 STG.E.U16 desc[UR36][R6.64+0x12], R93 ;  /* 0x0000125d06005986 */ /* 0x000fe2000c101524 */
[----:B------:R-:W-:Y:S01]  /*86b0*/  ISETP.GT.AND P5, PT, R0, 0x11, P0 ;  /* 0x000000110000780c */ /* 0x000fe200007a4270 */
        /* <DEDUP_REMOVED lines=74> */
[----:B------:R-:W-:Y:S01]  /*8b60*/  FMUL R125, R125, R155 ;  /* 0x0000009b7d7d7220 */ /* 0x000fe20000400000 */
[----:B------:R-:W-:Y:S01]  /*8b70*/  F2FP.BF16.F32.PACK_AB R119, RZ, R119 ;  /* 0x00000077ff77723e */ /* 0x000fe200000010ff */
[-C--:B------:R-:W-:Y:S01]  /*8b80*/  FMUL R126, R126, R155.reuse ;  /* 0x0000009b7e7e7220 */ /* 0x080fe20000400000 */
[----:B------:R-:W-:Y:S01]  /*8b90*/  F2FP.BF16.F32.PACK_AB R120, RZ, R120 ;  /* 0x00000078ff78723e */ /* 0x000fe200000010ff */
        /* <DEDUP_REMOVED lines=66> */
[----:B------:R-:W-:Y:S01]  /*8fc0*/  IMAD.SHL.U32 R23, R4, 0x100, RZ ;  /* 0x0000010004177824 */ /* 0x000fe200078e00ff */
[----:B------:R-:W-:Y:S01]  /*8fd0*/  F2FP.BF16.F32.PACK_AB R140, RZ, R140 ;  /* 0x0000008cff8c723e */ /* 0x000fe200000010ff */
[----:B------:R-:W-:Y:S01]  /*8fe0*/  @P1 STG.E.U16 desc[UR36][R6.64+0x90], R124 ;  /* 0x0000907c06001986 */ /* 0x000fe2000c101524 */
[----:B------:R-:W-:Y:S01]  /*8ff0*/  ISETP.GT.AND P1, PT, R0, 0x50, P3 ;  /* 0x000000500000780c */ /* 0x000fe20001f24270 */
[----:B------:R-:W-:Y:S01]  /*9000*/  FMUL R146, R146, R155 ;  /* 0x0000009b92927220 */ /* 0x000fe20000400000 */
[----:B------:R-:W-:Y:S01]  /*9010*/  F2FP.BF16.F32.PACK_AB R141, RZ, R141 ;  /* 0x0000008dff8d723e */ /* 0x000fe200000010ff */
[----:B------:R-:W-:Y:S01]  /*9020*/  @P2 STG.E.U16 desc[UR36][R6.64+0x92], R125 ;  /* 0x0000927d06002986 */ /* 0x000fe2000c101524 */
[C---:B------:R-:W-:Y:S01]  /*9030*/  ISETP.GT.AND P2, PT, R0.reuse, 0x51, P3 ;  /* 0x000000510000780c */ /* 0x040fe20001f44270 */
[-C--:B------:R-:W-:Y:S01]  /*9040*/  FMUL R147, R147, R155.reuse ;  /* 0x0000009b93937220 */ /* 0x080fe20000400000 */
        /* <DEDUP_REMOVED lines=11> */
[-C--:B------:R-:W-:Y:S01]  /*9100*/  FMUL R150, R150, R155.reuse ;  /* 0x0000009b96967220 */ /* 0x080fe20000400000 */
[----:B------:R-:W-:Y:S01]  /*9110*/  SHF.L.U64.HI R21, R4, 0x8, R5 ;  /* 0x0000000804157819 */ /* 0x000fe20000010205 */
[----:B------:R-:W-:Y:S01]  /*9120*/  @P2 STG.E.U16 desc[UR36][R6.64+0xa2], R129 ;  /* 0x0000a28106002986 */ /* 0x000fe2000c101524 */
[C---:B------:R-:W-:Y:S01]  /*9130*/  ISETP.GT.AND P2, PT, R0.reuse, 0x59, P3 ;  /* 0x000000590000780c */ /* 0x040fe20001f44270 */
        /* <DEDUP_REMOVED lines=58> */
[----:B------:R-:W-:Y:S01]  /*94e0*/  @P2 STG.E.U16 desc[UR36][R12.64+0xd0], R142 ;  /* 0x0000d08e0c002986 */ /* 0x000fe2000c101524 */
[----:B------:R-:W-:Y:S01]  /*94f0*/  F2FP.BF16.F32.PACK_AB R34, RZ, R34 ;  /* 0x00000022ff22723e */ /* 0x000fe200000010ff */
[----:B------:R-:W-:Y:S01]  /*9500*/  FMUL R40, R40, R155 ;  /* 0x0000009b28287220 */ /* 0x000fe20000400000 */
[----:B------:R-:W-:Y:S01]  /*9510*/  F2FP.BF16.F32.PACK_AB R35, RZ, R35 ;  /* 0x00000023ff23723e */ /* 0x000fe200000010ff */
        /* <DEDUP_REMOVED lines=8> */
[----:B------:R-:W-:Y:S01]  /*95a0*/  @P1 IMAD.MOV.U32 R4, RZ, RZ, R6 ;  /* 0x000000ffff041224 */ /* 0x000fe200078e0006 */
[----:B------:R-:W-:Y:S01]  /*95b0*/  F2FP.BF16.F32.PACK_AB R38, RZ, R38 ;  /* 0x00000026ff26723e */ /* 0x000fe200000010ff */
[----:B------:R-:W-:Y:S01]  /*95c0*/  @P1 IMAD.MOV.U32 R5, RZ, RZ, R7 ;  /* 0x000000ffff051224 */ /* 0x000fe200078e0007 */
[----:B------:R-:W-:Y:S01]  /*95d0*/  F2FP.BF16.F32.PACK_AB R39, RZ, R39 ;  /* 0x00000027ff27723e */ /* 0x000fe200000010ff */
[-C--:B------:R-:W-:Y:S01]  /*95e0*/  FMUL R43, R43, R155.reuse ;  /* 0x0000009b2b2b7220 */ /* 0x080fe20000400000 */
[----:B------:R-:W-:Y:S01]  /*95f0*/  F2FP.BF16.F32.PACK_AB R40, RZ, R40 ;  /* 0x00000028ff28723e */ /* 0x000fe200000010ff */
[-C--:B------:R-:W-:Y:S01]  /*9600*/  FMUL R44, R44, R155.reuse ;  /* 0x0000009b2c2c7220 */ /* 0x080fe20000400000 */
[----:B------:R0:W-:Y:S01]  /*9610*/  @P1 STG.E.U16 desc[UR36][R4.64+0xe2], R145 ;  /* 0x0000e29104001986 */ /* 0x0001e2000c101524 */
[----:B------:R-:W-:Y:S01]  /*9620*/  IADD3 R14, P1, P2, R11, R6, R23 ;  /* 0x000000060b0e7210 */ /* 0x000fe20007a3e017 */
[----:B------:R-:W-:Y:S01]  /*9630*/  FMUL R45, R45, R155 ;  /* 0x0000009b2d2d7220 */ /* 0x000fe20000400000 */
[----:B------:R-:W-:Y:S01]  /*9640*/  F2FP.BF16.F32.PACK_AB R41, RZ, R41 ;  /* 0x00000029ff29723e */ /* 0x000fe200000010ff */
[----:B------:R-:W-:Y:S01]  /*9650*/  FMUL R46, R46, R155 ;  /* 0x0000009b2e2e7220 */ /* 0x000fe20000400000 */
[----:B------:R-:W-:Y:S01]  /*9660*/  IADD3.X R15, R9, R7, R21, P1, P2 ;  /* 0x00000007090f7210 */ /* 0x000fe20000fe4415 */
[-C--:B------:R-:W-:Y:S01]  /*9670*/  FMUL R47, R47, R155.reuse ;  /* 0x0000009b2f2f7220 */ /* 0x080fe20000400000 */
[C---:B------:R-:W-:Y:S01]  /*9680*/  ISETP.GT.AND P1, PT, R3.reuse, 0x80, PT ;  /* 0x000000800300780c */ /* 0x040fe20003f24270 */
[-C--:B------:R-:W-:Y:S01]  /*9690*/  FMUL R48, R48, R155.reuse ;  /* 0x0000009b30307220 */ /* 0x080fe20000400000 */
[----:B------:R-:W-:Y:S01]  /*96a0*/  ISETP.GT.AND P2, PT, R3, 0x88, PT ;  /* 0x000000880300780c */ /* 0x000fe20003f44270 */
[----:B------:R-:W-:Y:S01]  /*96b0*/  FMUL R49, R49, R155 ;  /* 0x0000009b31317220 */ /* 0x000fe20000400000 */
[----:B------:R-:W-:Y:S01]  /*96c0*/  F2FP.BF16.F32.PACK_AB R42, RZ, R42 ;  /* 0x0000002aff2a723e */ /* 0x000fe200000010ff */
[----:B0-----:R-:W-:Y:S01]  /*96d0*/  @P5 IMAD.MOV.U32 R4, RZ, RZ, R12 ;  /* 0x000000ffff045224 */ /* 0x001fe200078e000c */
[----:B------:R-:W-:Y:S01]  /*96e0*/  F2FP.BF16.F32.PACK_AB R43, RZ, R43 ;  /* 0x0000002bff2b723e */ /* 0x000fe200000010ff */
[----:B------:R-:W-:Y:S01]  /*96f0*/  @P5 IMAD.MOV.U32 R5, RZ, RZ, R13 ;  /* 0x000000ffff055224 */ /* 0x000fe200078e000d */
[----:B------:R-:W-:Y:S01]  /*9700*/  F2FP.BF16.F32.PACK_AB R44, RZ, R44 ;  /* 0x0000002cff2c723e */ /* 0x000fe200000010ff */
[----:B------:R-:W-:Y:S01]  /*9710*/  FMUL R50, R50, R155 ;  /* 0x0000009b32327220 */ /* 0x000fe20000400000 */
[----:B------:R-:W-:Y:S01]  /*9720*/  F2FP.BF16.F32.PACK_AB R45, RZ, R45 ;  /* 0x0000002dff2d723e */ /* 0x000fe200000010ff */
[-C--:B------:R-:W-:Y:S01]  /*9730*/  FMUL R51, R51, R155.reuse ;  /* 0x0000009b33337220 */ /* 0x080fe20000400000 */
[----:B------:R0:W-:Y:S01]  /*9740*/  @P5 STG.E.U16 desc[UR36][R4.64+0xe0], R146 ;  /* 0x0000e09204005986 */ /* 0x0001e2000c101524 */
[----:B------:R-:W-:Y:S01]  /*9750*/  ISETP.GT.AND P5, PT, R0, 0x78, P3 ;  /* 0x000000780000780c */ /* 0x000fe20001fa4270 */
[-C--:B------:R-:W-:Y:S01]  /*9760*/  FMUL R52, R52, R155.reuse ;  /* 0x0000009b34347220 */ /* 0x080fe20000400000 */
[C---:B------:R-:W-:Y:S01]  /*9770*/  ISETP.GT.AND P3, PT, R0.reuse, 0x79, P3 ;  /* 0x000000790000780c */ /* 0x040fe20001f64270 */
[----:B------:R-:W-:Y:S01]  /*9780*/  @P4 STG.E.U16 desc[UR36][R12.64+0xe2], R147 ;  /* 0x0000e2930c004986 */ /* 0x000fe2000c101524 */
[C---:B------:R-:W-:Y:S01]  /*9790*/  ISETP.GT.AND P4, PT, R0.reuse, 0x78, P0 ;  /* 0x000000780000780c */ /* 0x040fe20000784270 */
[-C--:B------:R-:W-:Y:S01]  /*97a0*/  FMUL R53, R53, R155.reuse ;  /* 0x0000009b35357220 */ /* 0x080fe20000400000 */
[----:B------:R-:W-:Y:S01]  /*97b0*/  ISETP.GT.AND P0, PT, R0, 0x79, P0 ;  /* 0x000000790000780c */ /* 0x000fe20000704270 */
[-C--:B------:R-:W-:Y:S01]  /*97c0*/  FMUL R54, R54, R155.reuse ;  /* 0x0000009b36367220 */ /* 0x080fe20000400000 */
[----:B------:R-:W-:Y:S01]  /*97d0*/  F2FP.BF16.F32.PACK_AB R46, RZ, R46 ;  /* 0x0000002eff2e723e */ /* 0x000fe200000010ff */
[----:B------:R-:W-:Y:S01]  /*97e0*/  FMUL R55, R55, R155 ;  /* 0x0000009b37377220 */ /* 0x000fe20000400000 */
[----:B------:R-:W-:Y:S01]  /*97f0*/  F2FP.BF16.F32.PACK_AB R47, RZ, R47 ;  /* 0x0000002fff2f723e */ /* 0x000fe200000010ff */
[-C--:B------:R-:W-:Y:S01]  /*9800*/  FMUL R56, R56, R155.reuse ;  /* 0x0000009b38387220 */ /* 0x080fe20000400000 */
[----:B------:R-:W-:Y:S01]  /*9810*/  F2FP.BF16.F32.PACK_AB R48, RZ, R48 ;  /* 0x00000030ff30723e */ /* 0x000fe200000010ff */
[----:B------:R-:W-:Y:S01]  /*9820*/  @P5 STG.E.U16 desc[UR36][R6.64+0xf0], R148 ;  /* 0x0000f09406005986 */ /* 0x000fe2000c101524 */
[----:B0-----:R-:W-:Y:S01]  /*9830*/  IADD3 R4, P5, R23, R6, RZ ;  /* 0x0000000617047210 */ /* 0x001fe20007fbe0ff */
[----:B------:R-:W-:Y:S01]  /*9840*/  FMUL R57, R57, R155 ;  /* 0x0000009b39397220 */ /* 0x000fe20000400000 */
[----:B------:R-:W-:Y:S01]  /*9850*/  F2FP.BF16.F32.PACK_AB R49, RZ, R49 ;  /* 0x00000031ff31723e */ /* 0x000fe200000010ff */
[----:B------:R0:W-:Y:S01]  /*9860*/  @P3 STG.E.U16 desc[UR36][R6.64+0xf2], R149 ;  /* 0x0000f29506003986 */ /* 0x0001e2000c101524 */
[C---:B------:R-:W-:Y:S01]  /*9870*/  ISETP.GT.AND P3, PT, R0.reuse, RZ, P1 ;  /* 0x000000ff0000720c */ /* 0x040fe20000f64270 */
[----:B------:R-:W-:Y:S01]  /*9880*/  IMAD.X R5, R21, 0x1, R7, P5 ;  /* 0x0000000115057824 */ /* 0x000fe200028e0607 */
[C---:B------:R-:W-:Y:S01]  /*9890*/  ISETP.GT.AND P5, PT, R0.reuse, RZ, P2 ;  /* 0x000000ff0000720c */ /* 0x040fe200017a4270 */
        /* <DEDUP_REMOVED lines=11> */
[-C--:B0-----:R-:W-:Y:S01]  /*9950*/  IADD3 R6, P3, R11, R4.reuse, RZ ;  /* 0x000000040b067210 */ /* 0x081fe20007f7e0ff */
[----:B------:R-:W-:Y:S01]  /*9960*/  FMUL R61, R61, R155 ;  /* 0x0000009b3d3d7220 */ /* 0x000fe20000400000 */
[----:B------:R-:W-:Y:S01]  /*9970*/  F2FP.BF16.F32.PACK_AB R53, RZ, R53 ;  /* 0x00000035ff35723e */ /* 0x000fe200000010ff */
[----:B------:R-:W-:Y:S01]  /*9980*/  @P4 STG.E.U16 desc[UR36][R4.64+0x2], R25 ;  /* 0x0000021904004986 */ /* 0x000fe2000c101524 */
[----:B------:R-:W-:Y:S01]  /*9990*/  IADD3 R10, P4, R11, R4, RZ ;  /* 0x000000040b0a7210 */ /* 0x000fe20007f9e0ff */
[C-C-:B------:R-:W-:Y:S01]  /*99a0*/  IMAD.X R7, R9.reuse, 0x1, R5.reuse, P3 ;  /* 0x0000000109077824 */ /* 0x140fe200018e0605 */
[----:B------:R-:W-:Y:S01]  /*99b0*/  ISETP.GT.AND P3, PT, R0, 0x9, P2 ;  /* 0x000000090000780c */ /* 0x000fe20001764270 */
[-C--:B------:R-:W-:Y:S01]  /*99c0*/  FMUL R62, R62, R155.reuse ;  /* 0x0000009b3e3e7220 */ /* 0x080fe20000400000 */
[----:B------:R-:W-:Y:S01]  /*99d0*/  F2FP.BF16.F32.PACK_AB R54, RZ, R54 ;  /* 0x00000036ff36723e */ /* 0x000fe200000010ff */
[----:B------:R-:W-:Y:S01]  /*99e0*/  IMAD.X R11, R9, 0x1, R5, P4 ;  /* 0x00000001090b7824 */ /* 0x000fe200020e0605 */
[----:B------:R-:W-:Y:S01]  /*99f0*/  ISETP.GT.AND P4, PT, R0, 0x8, P1 ;  /* 0x000000080000780c */ /* 0x000fe20000f84270 */
[----:B------:R-:W-:Y:S01]  /*9a00*/  FMUL R63, R63, R155 ;  /* 0x0000009b3f3f7220 */ /* 0x000fe20000400000 */
[----:B------:R-:W-:Y:S01]  /*9a10*/  F2FP.BF16.F32.PACK_AB R55, RZ, R55 ;  /* 0x00000037ff37723e */ /* 0x000fe200000010ff */
[-C--:B------:R-:W-:Y:S01]  /*9a20*/  FMUL R64, R64, R155.reuse ;  /* 0x0000009b40407220 */ /* 0x080fe20000400000 */
        /* <DEDUP_REMOVED lines=8> */
[-C--:B------:R-:W-:Y:S01]  /*9ab0*/  FMUL R67, R67, R155.reuse ;  /* 0x0000009b43437220 */ /* 0x080fe20000400000 */
[----:B------:R-:W-:Y:S01]  /*9ac0*/  @P4 STG.E.U16 desc[UR36][R4.64+0x10], R28 ;  /* 0x0000101c04004986 */ /* 0x000fe2000c101524 */
[----:B------:R-:W-:Y:S01]  /*9ad0*/  ISETP.GT.AND P4, PT, R0, 0x10, P1 ;  /* 0x000000100000780c */ /* 0x000fe20000f84270 */
[-C--:B------:R-:W-:Y:S01]  /*9ae0*/  FMUL R68, R68, R155.reuse ;  /* 0x0000009b44447220 */ /* 0x080fe20000400000 */
[----:B------:R-:W-:Y:S01]  /*9af0*/  F2FP.BF16.F32.PACK_AB R58, RZ, R58 ;  /* 0x0000003aff3a723e */ /* 0x000fe200000010ff */
[-C--:B------:R-:W-:Y:S01]  /*9b00*/  FMUL R69, R69, R155.reuse ;  /* 0x0000009b45457220 */ /* 0x080fe20000400000 */
[----:B------:R-:W-:Y:S01]  /*9b10*/  @P5 STG.E.U16 desc[UR36][R4.64+0x12], R29 ;  /* 0x0000121d04005986 */ /* 0x000fe2000c101524 */
[----:B------:R-:W-:Y:S01]  /*9b20*/  ISETP.GT.AND P5, PT, R0, 0x11, P1 ;  /* 0x000000110000780c */ /* 0x000fe20000fa4270 */
[----:B------:R-:W-:Y:S01]  /*9b30*/  FMUL R70, R70, R155 ;  /* 0x0000009b46467220 */ /* 0x000fe20000400000 */
[----:B------:R-:W-:Y:S01]  /*9b40*/  F2FP.BF16.F32.PACK_AB R59, RZ, R59 ;  /* 0x0000003bff3b723e */ /* 0x000fe200000010ff */
[----:B------:R0:W-:Y:S01]  /*9b50*/  @P0 STG.E.U16 desc[UR36][R6.64+0x10], R30 ;  /* 0x0000101e06000986 */ /* 0x0001e2000c101524 */
        /* <DEDUP_REMOVED lines=13> */
[--C-:B0-----:R-:W-:Y:S01]  /*9c30*/  @P0 IMAD.MOV.U32 R7, RZ, RZ, R15.reuse ;  /* 0x000000ffff070224 */ /* 0x101fe200078e000f */
[----:B------:R-:W-:Y:S01]  /*9c40*/  @P0 MOV R6, R14 ;  /* 0x0000000e00060202 */ /* 0x000fe20000000f00 */
[----:B------:R-:W-:Y:S01]  /*9c50*/  FMUL R74, R74, R155 ;  /* 0x0000009b4a4a7220 */ /* 0x000fe20000400000 */
[----:B------:R-:W-:Y:S01]  /*9c60*/  F2FP.BF16.F32.PACK_AB R63, RZ, R63 ;  /* 0x0000003fff3f723e */ /* 0x000fe200000010ff */
[-C--:B------:R-:W-:Y:S01]  /*9c70*/  FMUL R75, R75, R155.reuse ;  /* 0x0000009b4b4b7220 */ /* 0x080fe20000400000 */
[----:B------:R-:W-:Y:S01]  /*9c80*/  F2FP.BF16.F32.PACK_AB R64, RZ, R64 ;  /* 0x00000040ff40723e */ /* 0x000fe200000010ff */
[----:B------:R0:W-:Y:S01]  /*9c90*/  @P0 STG.E.U16 desc[UR36][R6.64+0x20], R34 ;  /* 0x0000202206000986 */ /* 0x0001e2000c101524 */
        /* <DEDUP_REMOVED lines=11> */
[--C-:B0-----:R-:W-:Y:S01]  /*9d50*/  @P3 IMAD.MOV.U32 R6, RZ, RZ, R14.reuse ;  /* 0x000000ffff063224 */ /* 0x101fe200078e000e */
[----:B------:R-:W-:Y:S01]  /*9d60*/  F2FP.BF16.F32.PACK_AB R70, RZ, R70 ;  /* 0x00000046ff46723e */ /* 0x000fe200000010ff */
[--C-:B------:R-:W-:Y:S01]  /*9d70*/  @P3 IMAD.MOV.U32 R7, RZ, RZ, R15.reuse ;  /* 0x000000ffff073224 */ /* 0x100fe200078e000f */
[----:B------:R-:W-:Y:S01]  /*9d80*/  F2FP.BF16.F32.PACK_AB R71, RZ, R71 ;  /* 0x00000047ff47723e */ /* 0x000fe200000010ff */
[-C--:B------:R-:W-:Y:S01]  /*9d90*/  FMUL R81, R81, R155.reuse ;  /* 0x0000009b51517220 */ /* 0x080fe20000400000 */
[----:B------:R-:W-:Y:S01]  /*9da0*/  F2FP.BF16.F32.PACK_AB R72, RZ, R72 ;  /* 0x00000048ff48723e */ /* 0x000fe200000010ff */
[-C--:B------:R-:W-:Y:S01]  /*9db0*/  FMUL R82, R82, R155.reuse ;  /* 0x0000009b52527220 */ /* 0x080fe20000400000 */
[----:B------:R0:W-:Y:S01]  /*9dc0*/  @P3 STG.E.U16 desc[UR36][R6.64+0x22], R35 ;  /* 0x0000222306003986 */ /* 0x0001e2000c101524 */
        /* <DEDUP_REMOVED lines=11> */
[----:B0-----:R-:W-:Y:S01]  /*9e80*/  @P0 IMAD.MOV.U32 R6, RZ, RZ, R14 ;  /* 0x000000ffff060224 */ /* 0x001fe200078e000e */
[----:B------:R-:W-:Y:S01]  /*9e90*/  F2FP.BF16.F32.PACK_AB R76, RZ, R76 ;  /* 0x0000004cff4c723e */ /* 0x000fe200000010ff */
[----:B------:R-:W-:Y:S01]  /*9ea0*/  @P0 IMAD.MOV.U32 R7, RZ, RZ, R15 ;  /* 0x000000ffff070224 */ /* 0x000fe200078e000f */
[----:B------:R-:W-:Y:S01]  /*9eb0*/  F2FP.BF16.F32.PACK_AB R77, RZ, R77 ;  /* 0x0000004dff4d723e */ /* 0x000fe200000010ff */
[-C--:B------:R-:W-:Y:S01]  /*9ec0*/  FMUL R86, R86, R155.reuse ;  /* 0x0000009b56567220 */ /* 0x080fe20000400000 */
[----:B------:R-:W-:Y:S01]  /*9ed0*/  F2FP.BF16.F32.PACK_AB R78, RZ, R78 ;  /* 0x0000004eff4e723e */ /* 0x000fe200000010ff */
[----:B------:R-:W-:Y:S01]  /*9ee0*/  FMUL R87, R87, R155 ;  /* 0x0000009b57577220 */ /* 0x000fe20000400000 */
[----:B------:R0:W-:Y:S01]  /*9ef0*/  @P0 STG.E.U16 desc[UR36][R6.64+0x30], R38 ;  /* 0x0000302606000986 */ /* 0x0001e2000c101524 */
[----:B------:R-:W-:-:S02]  /*9f00*/  ISETP.GT.AND P0, PT, R0, 0x20, P2 ;  /* 0x000000200000780c */ /* 0x000fc40001704270 */
[----:B------:R-:W-:Y:S02]  /*9f10*/  F2FP.BF16.F32.PACK_AB R79, RZ, R79 ;  /* 0x0000004fff4f723e */ /* 0x000fe400000010ff */
[----:B------:R-:W-:Y:S02]  /*9f20*/  F2FP.BF16.F32.PACK_AB R80, RZ, R80 ;  /* 0x00000050ff50723e */ /* 0x000fe400000010ff */
[----:B------:R-:W-:Y:S02]  /*9f30*/  F2FP.BF16.F32.PACK_AB R81, RZ, R81 ;  /* 0x00000051ff51723e */ /* 0x000fe400000010ff */
[----:B------:R-:W-:Y:S02]  /*9f40*/  F2FP.BF16.F32.PACK_AB R82, RZ, R82 ;  /* 0x00000052ff52723e */ /* 0x000fe400000010ff */
[----:B------:R-:W-:Y:S01]  /*9f50*/  F2FP.BF16.F32.PACK_AB R83, RZ, R83 ;  /* 0x00000053ff53723e */ /* 0x000fe200000010ff */
[----:B0-----:R-:W-:Y:S01]  /*9f60*/  @P3 IMAD.MOV.U32 R6, RZ, RZ, R14 ;  /* 0x000000ffff063224 */ /* 0x001fe200078e000e */
[----:B------:R-:W-:Y:S01]  /*9f70*/  F2FP.BF16.F32.PACK_AB R84, RZ, R84 ;  /* 0x00000054ff54723e */ /* 0x000fe200000010ff */
[----:B------:R-:W-:Y:S01]  /*9f80*/  @P3 IMAD.MOV.U32 R7, RZ, RZ, R15 ;  /* 0x000000ffff073224 */ /* 0x000fe200078e000f */
[----:B------:R-:W-:-:S02]  /*9f90*/  F2FP.BF16.F32.PACK_AB R85, RZ, R85 ;  /* 0x00000055ff55723e */ /* 0x000fc400000010ff */
[----:B------:R-:W-:Y:S02]  /*9fa0*/  F2FP.BF16.F32.PACK_AB R86, RZ, R86 ;  /* 0x00000056ff56723e */ /* 0x000fe400000010ff */
[----:B------:R0:W-:Y:S01]  /*9fb0*/  @P3 STG.E.U16 desc[UR36][R6.64+0x32], R39 ;  /* 0x0000322706003986 */ /* 0x0001e2000c101524 */
[C---:B------:R-:W-:Y:S02]  /*9fc0*/  ISETP.GT.AND P3, PT, R0.reuse, 0x21, P2 ;  /* 0x000000210000780c */ /* 0x040fe40001764270 */
[----:B------:R-:W-:Y:S01]  /*9fd0*/  F2FP.BF16.F32.PACK_AB R87, RZ, R87 ;  /* 0x00000057ff57723e */ /* 0x000fe200000010ff */
[----:B------:R-:W-:Y:S01]  /*9fe0*/  @P4 STG.E.U16 desc[UR36][R4.64+0x40], R40 ;  /* 0x0000402804004986 */ /* 0x000fe2000c101524 */
[----:B------:R-:W-:-:S03]  /*9ff0*/  ISETP.GT.AND P4, PT, R0, 0x28, P1 ;  /* 0x000000280000780c */ /* 0x000fc60000f84270 */
[----:B------:R-:W-:Y:S01]  /*a000*/  @P5 STG.E.U16 desc[UR36][R4.64+0x42], R41 ;  /* 0x0000422904005986 */ /* 0x000fe2000c101524 */
[----:B------:R-:W-:Y:S01]  /*a010*/  ISETP.GT.AND P5, PT, R0, 0x29, P1 ;  /* 0x000000290000780c */ /* 0x000fe20000fa4270 */
[----:B0-----:R-:W-:Y:S02]  /*a020*/  @P0 IMAD.MOV.U32 R6, RZ, RZ, R14 ;  /* 0x000000ffff060224 */ /* 0x001fe400078e000e */
[----:B------:R-:W-:-:S05]  /*a030*/  @P0 IMAD.MOV.U32 R7, RZ, RZ, R15 ;  /* 0x000000ffff070224 */ /* 0x000fca00078e000f */
[----:B------:R0:W-:Y:S01]  /*a040*/  @P0 STG.E.U16 desc[UR36][R6.64+0x40], R42 ;  /* 0x0000402a06000986 */ /* 0x0001e2000c101524 */
[----:B------:R-:W-:Y:S01]  /*a050*/  ISETP.GT.AND P0, PT, R0, 0x28, P2 ;  /* 0x000000280000780c */ /* 0x000fe20001704270 */
[----:B0-----:R-:W-:Y:S01]  /*a060*/  @P3 IMAD.MOV.U32 R6, RZ, RZ, R14 ;  /* 0x000000ffff063224 */ /* 0x001fe200078e000e */
[----:B------:R-:W-:-:S05]  /*a070*/  @P3 MOV R7, R15 ;  /* 0x0000000f00073202 */ /* 0x000fca0000000f00 */
[----:B------:R0:W-:Y:S01]  /*a080*/  @P3 STG.E.U16 desc[UR36][R6.64+0x42], R43 ;  /* 0x0000422b06003986 */ /* 0x0001e2000c101524 */
[----:B------:R-:W-:-:S03]  /*a090*/  ISETP.GT.AND P3, PT, R0, 0x29, P2 ;  /* 0x000000290000780c */ /* 0x000fc60001764270 */
        /* <DEDUP_REMOVED lines=8> */
[----:B0-----:R-:W-:Y:S02]  /*a120*/  @P3 IMAD.MOV.U32 R6, RZ, RZ, R14 ;  /* 0x000000ffff063224 */ /* 0x001fe400078e000e */
[----:B------:R-:W-:-:S05]  /*a130*/  @P3 IMAD.MOV.U32 R7, RZ, RZ, R15 ;  /* 0x000000ffff073224 */ /* 0x000fca00078e000f */
        /* <DEDUP_REMOVED lines=21> */
[----:B------:R-:W-:Y:S02]  /*a290*/  ISETP.GT.AND P0, PT, R0, 0x40, P2 ;  /* 0x000000400000780c */ /* 0x000fe40001704270 */
[----:B0-----:R-:W-:Y:S01]  /*a2a0*/  @P3 MOV R6, R14 ;  /* 0x0000000e00063202 */ /* 0x001fe20000000f00 */
        /* <DEDUP_REMOVED lines=31> */
[----:B0-----:R-:W-:Y:S01]  /*a4a0*/  @P0 IMAD.MOV.U32 R6, RZ, RZ, R14 ;  /* 0x000000ffff060224 */ /* 0x001fe200078e000e */
[----:B------:R-:W-:-:S05]  /*a4b0*/  @P0 MOV R7, R15 ;  /* 0x0000000f00070202 */ /* 0x000fca0000000f00 */
        /* <DEDUP_REMOVED lines=33> */
[----:B------:R-:W-:Y:S02]  /*a6d0*/  ISETP.GT.AND P5, PT, R0, 0x71, P1 ;  /* 0x000000710000780c */ /* 0x000fe40000fa4270 */
[----:B0-----:R-:W-:Y:S01]  /*a6e0*/  @P0 MOV R6, R14 ;  /* 0x0000000e00060202 */ /* 0x001fe20000000f00 */
[----:B------:R-:W-:-:S05]  /*a6f0*/  @P0 IMAD.MOV.U32 R7, RZ, RZ, R15 ;  /* 0x000000ffff070224 */ /* 0x000fca00078e000f */
[----:B------:R0:W-:Y:S01]  /*a700*/  @P0 STG.E.U16 desc[UR36][R6.64+0xd0], R78 ;  /* 0x0000d04e06000986 */ /* 0x0001e2000c101524 */
[----:B------:R-:W-:Y:S01]  /*a710*/  ISETP.GT.AND P0, PT, R0, 0x70, P2 ;  /* 0x000000700000780c */ /* 0x000fe20001704270 */
[----:B0-----:R-:W-:Y:S02]  /*a720*/  @P3 IMAD.MOV.U32 R6, RZ, RZ, R14 ;  /* 0x000000ffff063224 */ /* 0x001fe400078e000e */
[----:B------:R-:W-:-:S05]  /*a730*/  @P3 IMAD.MOV.U32 R7, RZ, RZ, R15 ;  /* 0x000000ffff073224 */ /* 0x000fca00078e000f */
[----:B------:R0:W-:Y:S01]  /*a740*/  @P3 STG.E.U16 desc[UR36][R6.64+0xd2], R79 ;  /* 0x0000d24f06003986 */ /* 0x0001e2000c101524 */
[C---:B------:R-:W-:Y:S02]  /*a750*/  ISETP.GT.AND P3, PT, R0.reuse, 0x78, P1 ;  /* 0x000000780000780c */ /* 0x040fe40000f64270 */
[C---:B------:R-:W-:Y:S01]  /*a760*/  ISETP.GT.AND P1, PT, R0.reuse, 0x79, P1 ;  /* 0x000000790000780c */ /* 0x040fe20000f24270 */
[----:B------:R-:W-:Y:S01]  /*a770*/  @P4 STG.E.U16 desc[UR36][R4.64+0xe0], R80 ;  /* 0x0000e05004004986 */ /* 0x000fe2000c101524 */
[----:B------:R-:W-:-:S03]  /*a780*/  ISETP.GT.AND P4, PT, R0, 0x71, P2 ;  /* 0x000000710000780c */ /* 0x000fc60001784270 */
[----:B------:R-:W-:Y:S01]  /*a790*/  @P5 STG.E.U16 desc[UR36][R4.64+0xe2], R81 ;  /* 0x0000e25104005986 */ /* 0x000fe2000c101524 */
[C---:B------:R-:W-:Y:S02]  /*a7a0*/  ISETP.GT.AND P5, PT, R0.reuse, 0x78, P2 ;  /* 0x000000780000780c */ /* 0x040fe400017a4270 */
[----:B------:R-:W-:Y:S01]  /*a7b0*/  ISETP.GT.AND P2, PT, R0, 0x79, P2 ;  /* 0x000000790000780c */ /* 0x000fe20001744270 */
[----:B0-----:R-:W-:Y:S02]  /*a7c0*/  @P0 IMAD.MOV.U32 R6, RZ, RZ, R14 ;  /* 0x000000ffff060224 */ /* 0x001fe400078e000e */
[----:B------:R-:W-:-:S05]  /*a7d0*/  @P0 IMAD.MOV.U32 R7, RZ, RZ, R15 ;  /* 0x000000ffff070224 */ /* 0x000fca00078e000f */
[----:B------:R0:W-:Y:S02]  /*a7e0*/  @P0 STG.E.U16 desc[UR36][R6.64+0xe0], R82 ;  /* 0x0000e05206000986 */ /* 0x0001e4000c101524 */
[----:B0-----:R-:W-:Y:S02]  /*a7f0*/  @P4 IMAD.MOV.U32 R6, RZ, RZ, R14 ;  /* 0x000000ffff064224 */ /* 0x001fe400078e000e */
[----:B------:R-:W-:-:S05]  /*a800*/  @P4 IMAD.MOV.U32 R7, RZ, RZ, R15 ;  /* 0x000000ffff074224 */ /* 0x000fca00078e000f */
[----:B------:R-:W-:Y:S04]  /*a810*/  @P4 STG.E.U16 desc[UR36][R6.64+0xe2], R83 ;  /* 0x0000e25306004986 */ /* 0x000fe8000c101524 */
[----:B------:R-:W-:Y:S04]  /*a820*/  @P3 STG.E.U16 desc[UR36][R4.64+0xf0], R84 ;  /* 0x0000f05404003986 */ /* 0x000fe8000c101524 */
[----:B------:R0:W-:Y:S02]  /*a830*/  @P1 STG.E.U16 desc[UR36][R4.64+0xf2], R85 ;  /* 0x0000f25504001986 */ /* 0x0001e4000c101524 */
[----:B0-----:R-:W-:-:S02]  /*a840*/  @P5 IMAD.MOV.U32 R4, RZ, RZ, R14 ;  /* 0x000000ffff045224 */ /* 0x001fc400078e000e */
[----:B------:R-:W-:-:S05]  /*a850*/  @P5 IMAD.MOV.U32 R5, RZ, RZ, R15 ;  /* 0x000000ffff055224 */ /* 0x000fca00078e000f */
[----:B------:R0:W-:Y:S04]  /*a860*/  @P5 STG.E.U16 desc[UR36][R4.64+0xf0], R86 ;  /* 0x0000f05604005986 */ /* 0x0001e8000c101524 */
[----:B------:R0:W-:Y:S02]  /*a870*/  @P2 STG.E.U16 desc[UR36][R14.64+0xf2], R87 ;  /* 0x0000f2570e002986 */ /* 0x0001e4000c101524 */
.L_x_286:
[----:B------:R-:W-:Y:S05]  /*a880*/  BSYNC B0 ;  /* 0x0000000000007941 */ /* 0x000fea0003800000 */
.L_x_34:
[----:B------:R-:W-:Y:S01]  /*a890*/  ULDC UR4, c[0x0][0xc] ;  /* 0x0000030000047ab9 */ /* 0x000fe20000000800 */
[----:B------:R-:W-:Y:S01]  /*a8a0*/  ULDC UR5, c[0x0][0x10] ;  /* 0x0000040000057ab9 */ /* 0x000fe20000000800 */
[----:B0-----:R-:W0:Y:S01]  /*a8b0*/  LDC R3, c[0x0][0x14] ;  /* 0x00000500ff037b82 */ /* 0x001e220000000800 */
[----:B------:R-:W-:Y:S01]  /*a8c0*/  UIMAD.WIDE.U32 UR4, UR4, UR5, URZ ;  /* 0x00000005040472a5 */ /* 0x000fe2000f8e003f */
[----:B------:R-:W-:Y:S01]  /*a8d0*/  PRMT R0, RZ, 0x7610, R0 ;  /* 0x00007610ff007816 */ /* 0x000fe20000000000 */
[----:B------:R-:W-:Y:S01]  /*a8e0*/  IMAD.MOV.U32 R23, RZ, RZ, -0x1 ;  /* 0xffffffffff177424 */ /* 0x000fe200078e00ff */
[----:B-----5:R-:W-:-:S03]  /*a8f0*/  MOV R154, 0xffffffff ;  /* 0xffffffff009a7802 */ /* 0x020fc60000000f00 */
[----:B0-----:R-:W-:-:S04]  /*a900*/  IMAD.WIDE.U32 R16, R3, UR4, R16 ;  /* 0x0000000403107c25 */ /* 0x001fc8000f8e0010 */
[----:B------:R-:W-:Y:S01]  /*a910*/  IMAD R3, R3, UR5, RZ ;  /* 0x0000000503037c24 */ /* 0x000fe2000f8e02ff */
[----:B------:R-:W-:Y:S02]  /*a920*/  ULDC.64 UR4, c[0x0][0x650] ;  /* 0x0001940000047ab9 */ /* 0x000fe40000000a00 */
[----:B------:R-:W-:Y:S01]  /*a930*/  ISETP.GE.U32.AND P0, PT, R16, UR4, PT ;  /* 0x0000000410007c0c */ /* 0x000fe2000bf06070 */
[----:B------:R-:W-:-:S05]  /*a940*/  IMAD.IADD R17, R17, 0x1, R3 ;  /* 0x0000000111117824 */ /* 0x000fca00078e0203 */
[----:B------:R-:W-:-:S13]  /*a950*/  ISETP.GE.U32.AND.EX P0, PT, R17, UR5, PT, P0 ;  /* 0x0000000511007c0c */ /* 0x000fda000bf06100 */
[----:B------:R-:W-:Y:S05]  /*a960*/  @P0 BRA `(.L_x_287) ;  /* 0x0000000400640947 */ /* 0x000fea0003800000 */
[----:B------:R-:W0:Y:S01]  /*a970*/  S2R R12, SR_CTAID.X ;  /* 0x00000000000c7919 */ /* 0x000e220000002500 */
[----:B-12---:R-:W1:Y:S01]  /*a980*/  LDC.64 R10, c[0x0][0x628] ;  /* 0x00018a00ff0a7b82 */ /* 0x006e620000000a00 */
[----:B------:R-:W-:Y:S01]  /*a990*/  ULDC UR4, c[0x0][0x150] ;  /* 0x0000540000047ab9 */ /* 0x000fe20000000800 */
[----:B------:R-:W-:Y:S01]  /*a9a0*/  IMAD.MOV.U32 R8, RZ, RZ, R16 ;  /* 0x000000ffff087224 */ /* 0x000fe200078e0010 */
[----:B------:R-:W2:Y:S01]  /*a9b0*/  S2R R24, SR_CTAID.Y ;  /* 0x0000000000187919 */ /* 0x000ea20000002600 */
[----:B------:R-:W-:-:S04]  /*a9c0*/  IMAD.MOV.U32 R9, RZ, RZ, R17 ;  /* 0x000000ffff097224 */ /* 0x000fc800078e0011 */
[----:B------:R-:W2:Y:S08]  /*a9d0*/  LDC R21, c[0x0][0x144] ;  /* 0x00005100ff157b82 */ /* 0x000eb00000000800 */
[----:B------:R-:W2:Y:S08]  /*a9e0*/  LDC R0, c[0x0][0x630] ;  /* 0x00018c00ff007b82 */ /* 0x000eb00000000800 */
[----:B------:R-:W2:Y:S01]  /*a9f0*/  LDC.64 R14, c[0x0][0x620] ;  /* 0x00018800ff0e7b82 */ /* 0x000ea20000000a00 */
[----:B-1----:R-:W-:-:S04]  /*aa00*/  ISETP.NE.U32.AND P0, PT, R10, RZ, PT ;  /* 0x000000ff0a00720c */ /* 0x002fc80003f05070 */
[----:B------:R-:W-:Y:S02]  /*aa10*/  ISETP.NE.AND.EX P0, PT, R11, RZ, PT, P0 ;  /* 0x000000ff0b00720c */ /* 0x000fe40003f05300 */
[----:B0-----:R-:W-:-:S05]  /*aa20*/  I2FP.F32.U32 R3, R12 ;  /* 0x0000000c00037245 */ /* 0x001fca0000201000 */
[----:B------:R-:W-:-:S04]  /*aa30*/  FMUL R3, R3, UR4 ;  /* 0x0000000403037c20 */ /* 0x000fc80008400000 */
[----:B------:R0:W1:Y:S02]  /*aa40*/  F2I.U32.TRUNC.NTZ R20, R3 ;  /* 0x0000000300147305 */ /* 0x000064000020f000 */
[----:B------:R-:W-:Y:S05]  /*aa50*/  @!P0 BRA `(.L_x_288) ;  /* 0x0000000000288947 */ /* 0x000fea0003800000 */
[----:B0-----:R-:W0:Y:S02]  /*aa60*/  LDC R3, c[0x0][0x634] ;  /* 0x00018d00ff037b82 */ /* 0x001e240000000800 */
[----:B0-----:R-:W-:-:S05]  /*aa70*/  IADD3 R3, P0, R16, R3, RZ ;  /* 0x0000000310037210 */ /* 0x001fca0007f1e0ff */
        /* <DEDUP_REMOVED lines=8> */
.L_x_288:
[----:B------:R-:W5:Y:S01]  /*ab00*/  LDC.64 R30, c[0x0][0x640] ;  /* 0x00019000ff1e7b82 */ /* 0x000f620000000a00 */
[-CC-:B--2---:R-:W-:Y:S01]  /*ab10*/  SHF.R.U64 R23, R8, R0.reuse, R9.reuse ;  /* 0x0000000008177219 */ /* 0x184fe20000001209 */
[----:B-1----:R-:W-:Y:S01]  /*ab20*/  IMAD.MOV R20, RZ, RZ, -R20 ;  /* 0x000000ffff147224 */ /* 0x002fe200078e0a14 */
[----:B------:R-:W-:Y:S01]  /*ab30*/  SHF.R.U32.HI R0, RZ, R0, R9 ;  /* 0x00000000ff007219 */ /* 0x000fe20000011609 */
[----:B------:R-:W-:Y:S01]  /*ab40*/  ULDC UR4, c[0x0][0x154] ;  /* 0x0000550000047ab9 */ /* 0x000fe20000000800 */
[----:B0-----:R-:W-:Y:S01]  /*ab50*/  IADD3 R3, P0, RZ, -R23, RZ ;  /* 0x80000017ff037210 */ /* 0x001fe20007f1e0ff */
[----:B------:R-:W-:Y:S01]  /*ab60*/  IMAD R26, R21, R20, R12 ;  /* 0x00000014151a7224 */ /* 0x000fe200078e020c */
[----:B------:R-:W-:Y:S01]  /*ab70*/  MOV R7, 0x1 ;  /* 0x0000000100077802 */ /* 0x000fe20000000f00 */
[----:B------:R-:W0:Y:S02]  /*ab80*/  LDC R6, c[0x0][0x618] ;  /* 0x00018600ff067b82 */ /* 0x000e240000000800 */
[----:B------:R-:W-:-:S04]  /*ab90*/  IMAD.X R5, RZ, RZ, ~R0, P0 ;  /* 0x000000ffff057224 */ /* 0x000fc800000e0e00 */
[-C--:B------:R-:W-:Y:S02]  /*aba0*/  IMAD R0, R5, R14.reuse, RZ ;  /* 0x0000000e05007224 */ /* 0x080fe400078e02ff */
[----:B------:R-:W1:Y:S01]  /*abb0*/  LDC R8, c[0x0][0x608] ;  /* 0x00018200ff087b82 */ /* 0x000e620000000800 */
[----:B------:R-:W-:-:S04]  /*abc0*/  IMAD.WIDE.U32 R4, R3, R14, R16 ;  /* 0x0000000e03047225 */ /* 0x000fc800078e0010 */
[----:B------:R-:W-:Y:S01]  /*abd0*/  IMAD R3, R3, R15, R0 ;  /* 0x0000000f03037224 */ /* 0x000fe200078e0200 */
[----:B------:R-:W-:Y:S02]  /*abe0*/  I2FP.F32.U32 R0, R24 ;  /* 0x0000001800007245 */ /* 0x000fe40000201000 */
[----:B------:R-:W2:Y:S01]  /*abf0*/  LDC R28, c[0x0][0x658] ;  /* 0x00019600ff1c7b82 */ /* 0x000ea20000000800 */
[----:B------:R-:W-:Y:S01]  /*ac00*/  IMAD.IADD R3, R5, 0x1, R3 ;  /* 0x0000000105037824 */ /* 0x000fe200078e0203 */
[----:B-----5:R-:W-:Y:S01]  /*ac10*/  ISETP.NE.U32.AND P0, PT, R30, RZ, PT ;  /* 0x000000ff1e00720c */ /* 0x020fe20003f05070 */
[----:B------:R-:W-:Y:S01]  /*ac20*/  FMUL R0, R0, UR4 ;  /* 0x0000000400007c20 */ /* 0x000fe20008400000 */
[----:B------:R-:W-:Y:S02]  /*ac30*/  IMAD.MOV.U32 R5, RZ, RZ, -0x1 ;  /* 0xffffffffff057424 */ /* 0x000fe400078e00ff */
[----:B------:R-:W-:Y:S01]  /*ac40*/  ISETP.NE.AND.EX P0, PT, R31, RZ, PT, P0 ;  /* 0x000000ff1f00720c */ /* 0x000fe20003f05300 */
[----:B------:R1:W2:Y:S01]  /*ac50*/  F2I.U32.TRUNC.NTZ R13, R0 ;  /* 0x00000000000d7305 */ /* 0x0002a2000020f000 */
[----:B------:R-:W3:Y:S01]  /*ac60*/  LDC R15, c[0x0][0x148] ;  /* 0x00005200ff0f7b82 */ /* 0x000ee20000000800 */
[----:B0-----:R-:W-:-:S02]  /*ac70*/  SHF.R.U64 R12, R4, R6, R3 ;  /* 0x00000006040c7219 */ /* 0x001fc40000001203 */
[----:B------:R-:W-:-:S05]  /*ac80*/  SHF.R.U32.HI R3, RZ, R6, R3 ;  /* 0x00000006ff037219 */ /* 0x000fca0000011603 */
[----:B------:R-:W0:Y:S01]  /*ac90*/  LDC R20, c[0x0][0x600] ;  /* 0x00018000ff147b82 */ /* 0x000e220000000800 */
[-CC-:B-1----:R-:W-:Y:S02]  /*aca0*/  SHF.R.U64 R10, R12, R8.reuse, R3.reuse ;  /* 0x000000080c0a7219 */ /* 0x182fe40000001203 */
[----:B------:R-:W-:-:S05]  /*acb0*/  SHF.R.U32.HI R3, RZ, R8, R3 ;  /* 0x00000008ff037219 */ /* 0x000fca0000011603 */
[----:B------:R-:W1:Y:S01]  /*acc0*/  LDC R21, c[0x0][0x648] ;  /* 0x00019200ff157b82 */ /* 0x000e620000000800 */
[-C--:B--2---:R-:W-:Y:S02]  /*acd0*/  SHF.L.U32 R4, R5, R28.reuse, RZ ;  /* 0x0000001c05047219 */ /* 0x084fe400000006ff */
[-CC-:B------:R-:W-:Y:S02]  /*ace0*/  SHF.R.U64 R14, R10, R28.reuse, R3.reuse ;  /* 0x0000001c0a0e7219 */ /* 0x180fe40000001203 */
[----:B------:R-:W-:Y:S02]  /*acf0*/  SHF.R.U32.HI R5, RZ, R28, R3 ;  /* 0x0000001cff057219 */ /* 0x000fe40000011603 */
[----:B------:R-:W-:Y:S01]  /*ad00*/  LOP3.LUT R153, RZ, R4, RZ, 0x33, !PT ;  /* 0x00000004ff997212 */ /* 0x000fe200078e33ff */
[----:B------:R-:W2:Y:S01]  /*ad10*/  LDC R25, c[0x0][0x638] ;  /* 0x00018e00ff197b82 */ /* 0x000ea20000000800 */
[----:B------:R-:W-:Y:S01]  /*ad20*/  SHF.L.U32 R28, R7, R28, RZ ;  /* 0x0000001c071c7219 */ /* 0x000fe200000006ff */
[----:B------:R-:W-:-:S06]  /*ad30*/  IMAD.MOV.U32 R4, RZ, RZ, R14 ;  /* 0x000000ffff047224 */ /* 0x000fcc00078e000e */
[----:B------:R-:W0:Y:S01]  /*ad40*/  LDC R27, c[0x0][0x610] ;  /* 0x00018400ff1b7b82 */ /* 0x000e220000000800 */
[----:B------:R-:W-:Y:S05]  /*ad50*/  @!P0 BRA `(.L_x_289) ;  /* 0x0000000000288947 */ /* 0x000fea0003800000 */
[----:B------:R-:W5:Y:S02]  /*ad60*/  LDC R3, c[0x0][0x64c] ;  /* 0x00019300ff037b82 */ /* 0x000f640000000800 */
[----:B-----5:R-:W-:-:S05]  /*ad70*/  IADD3 R3, P0, R14, R3, RZ ;  /* 0x000000030e037210 */ /* 0x020fca0007f1e0ff */
        /* <DEDUP_REMOVED lines=8> */
.L_x_289:
[----:B------:R-:W-:Y:S01]  /*ae00*/  ISETP.NE.AND P0, PT, R2, 0x1, PT ;  /* 0x000000010200780c */ /* 0x000fe20003f05270 */
[----:B------:R-:W-:Y:S01]  /*ae10*/  IMAD.MOV R13, RZ, RZ, -R13 ;  /* 0x000000ffff0d7224 */ /* 0x000fe200078e0a0d */
[----:B-1----:R-:W-:Y:S01]  /*ae20*/  SHF.R.U64 R0, R4, R21, R5 ;  /* 0x0000001504007219 */ /* 0x002fe20000001205 */
[----:B0-----:R-:W-:Y:S01]  /*ae30*/  VIADD R5, R20, 0xffffffff ;  /* 0xffffffff14057836 */ /* 0x001fe20000000000 */
[----:B------:R-:W-:-:S03]  /*ae40*/  LOP3.LUT R153, R10, R153, RZ, 0xc0, !PT ;  /* 0x000000990a997212 */ /* 0x000fc600078ec0ff */
[----:B------:R-:W-:Y:S01]  /*ae50*/  IMAD.MOV R3, RZ, RZ, -R0 ;  /* 0x000000ffff037224 */ /* 0x000fe200078e0a00 */
[----:B------:R-:W-:Y:S01]  /*ae60*/  LOP3.LUT R5, R12, R5, RZ, 0xc0, !PT ;  /* 0x000000050c057212 */ /* 0x000fe200078ec0ff */
[----:B------:R-:W-:Y:S02]  /*ae70*/  IMAD R153, R28, R0, R153 ;  /* 0x000000001c997224 */ /* 0x000fe400078e0299 */
[----:B--2---:R-:W-:Y:S02]  /*ae80*/  IMAD R0, R3, R25, R14 ;  /* 0x0000001903007224 */ /* 0x004fe400078e020e */
[----:B---3--:R-:W-:Y:S02]  /*ae90*/  @P0 IMAD R26, R15, R13, R24 ;  /* 0x0000000d0f1a0224 */ /* 0x008fe400078e0218 */
[----:B------:R-:W-:Y:S02]  /*aea0*/  IMAD R4, R0, R20, R5 ;  /* 0x0000001400047224 */ /* 0x000fe400078e0205 */
[----:B------:R-:W-:-:S02]  /*aeb0*/  IMAD R153, R153, R27, R26 ;  /* 0x0000001b99997224 */ /* 0x000fc400078e021a */
[----:B------:R-:W-:-:S03]  /*aec0*/  IMAD.MOV.U32 R3, RZ, RZ, 0x1 ;  /* 0x00000001ff037424 */ /* 0x000fc600078e00ff */
[----:B------:R-:W-:Y:S02]  /*aed0*/  SEL R154, R4, R153, !P0 ;  /* 0x00000099049a7207 */ /* 0x000fe40004000000 */
[----:B------:R-:W-:Y:S02]  /*aee0*/  PRMT R0, R3, 0x7610, R0 ;  /* 0x0000761003007816 */ /* 0x000fe40000000000 */
[----:B------:R-:W-:-:S07]  /*aef0*/  SEL R153, R153, R4, !P0 ;  /* 0x0000000499997207 */ /* 0x000fce0004000000 */
.L_x_287:
[----:B------:R-:W-:-:S13]  /*af00*/  LOP3.LUT P0, RZ, R0, 0xff, RZ, 0xc0, !PT ;  /* 0x000000ff00ff7812 */ /* 0x000fda000780c0ff */
[----:B------:R-:W-:Y:S05]  /*af10*/  @P0 BRA `(.L_x_290) ;  /* 0xffffff6000b00947 */ /* 0x000fea000383ffff */
[----:B------:R-:W-:Y:S05]  /*af20*/  EXIT ;  /* 0x000000000000794d */ /* 0x000fea0003800000 */
.L_x_7:
[----:B0-----:R-:W-:Y:S01]  /*af30*/  ULDC.64 UR4, c[0x0][0x650] ;  /* 0x0001940000047ab9 */ /* 0x001fe20000000a00 */
[----:B------:R-:W-:Y:S01]  /*af40*/  PRMT R6, RZ, 0x7610, R6 ;  /* 0x00007610ff067816 */ /* 0x000fe20000000006 */
[----:B------:R-:W-:Y:S01]  /*af50*/  IMAD.MOV.U32 R11, RZ, RZ, -0x1 ;  /* 0xffffffffff0b7424 */ /* 0x000fe200078e00ff */
[----:B------:R-:W-:Y:S01]  /*af60*/  ISETP.GE.U32.AND P0, PT, R16, UR4, PT ;  /* 0x0000000410007c0c */ /* 0x000fe2000bf06070 */
[----:B------:R-:W-:Y:S01]  /*af70*/  IMAD.MOV.U32 R20, RZ, RZ, -0x1 ;  /* 0xffffffffff147424 */ /* 0x000fe200078e00ff */
[----:B------:R-:W-:Y:S02]  /*af80*/  MOV R13, 0xffffffff ;  /* 0xffffffff000d7802 */ /* 0x000fe40000000f00 */
        /* <DEDUP_REMOVED lines=20> */
.L_x_292:
[----:B------:R-:W0:Y:S01]  /*b0d0*/  LDC.64 R28, c[0x0][0x640] ;  /* 0x00019000ff1c7b82 */ /* 0x000e220000000a00 */
[-CC-:B------:R-:W-:Y:S01]  /*b0e0*/  SHF.R.U64 R22, R12, R6.reuse, R13.reuse ;  /* 0x000000060c167219 */ /* 0x180fe2000000120d */
[----:B------:R-:W-:Y:S01]  /*b0f0*/  IMAD.MOV.U32 R30, RZ, RZ, 0x1 ;  /* 0x00000001ff1e7424 */ /* 0x000fe200078e00ff */
[----:B------:R-:W-:Y:S02]  /*b100*/  SHF.R.U32.HI R6, RZ, R6, R13 ;  /* 0x00000006ff067219 */ /* 0x000fe4000001160d */
        /* <DEDUP_REMOVED lines=8> */
[----:B------:R-:W-:Y:S01]  /*b190*/  IMAD.IADD R9, R9, 0x1, R11 ;  /* 0x0000000109097824 */ /* 0x000fe200078e020b */
[----:B0-----:R-:W-:-:S04]  /*b1a0*/  ISETP.NE.U32.AND P0, PT, R28, RZ, PT ;  /* 0x000000ff1c00720c */ /* 0x001fc80003f05070 */
[----:B------:R-:W-:Y:S02]  /*b1b0*/  ISETP.NE.AND.EX P0, PT, R29, RZ, PT, P0 ;  /* 0x000000ff1d00720c */ /* 0x000fe40003f05300 */
[----:B------:R-:W0:Y:S01]  /*b1c0*/  LDC R20, c[0x0][0x600] ;  /* 0x00018000ff147b82 */ /* 0x000e220000000800 */
[-CC-:B-1----:R-:W-:Y:S01]  /*b1d0*/  SHF.R.U64 R14, R8, R10.reuse, R9.reuse ;  /* 0x0000000a080e7219 */ /* 0x182fe20000001209 */
[----:B------:R-:W-:Y:S01]  /*b1e0*/  IMAD.MOV.U32 R8, RZ, RZ, -0x1 ;  /* 0xffffffffff087424 */ /* 0x000fe200078e00ff */
[----:B------:R-:W-:-:S05]  /*b1f0*/  SHF.R.U32.HI R9, RZ, R10, R9 ;  /* 0x0000000aff097219 */ /* 0x000fca0000011609 */
[----:B------:R-:W1:Y:S01]  /*b200*/  LDC R24, c[0x0][0x648] ;  /* 0x00019200ff187b82 */ /* 0x000e620000000800 */
[-CC-:B--2---:R-:W-:Y:S02]  /*b210*/  SHF.R.U64 R23, R14, R12.reuse, R9.reuse ;  /* 0x0000000c0e177219 */ /* 0x184fe40000001209 */
[----:B------:R-:W-:-:S05]  /*b220*/  SHF.R.U32.HI R6, RZ, R12, R9 ;  /* 0x0000000cff067219 */ /* 0x000fca0000011609 */
[----:B------:R-:W2:Y:S01]  /*b230*/  LDC R26, c[0x0][0x638] ;  /* 0x00018e00ff1a7b82 */ /* 0x000ea20000000800 */
[-C--:B---3--:R-:W-:Y:S02]  /*b240*/  SHF.L.U32 R8, R8, R27.reuse, RZ ;  /* 0x0000001b08087219 */ /* 0x088fe400000006ff */
[-CC-:B------:R-:W-:Y:S02]  /*b250*/  SHF.R.U64 R25, R23, R27.reuse, R6.reuse ;  /* 0x0000001b17197219 */ /* 0x180fe40000001206 */
[----:B------:R-:W-:Y:S02]  /*b260*/  LOP3.LUT R32, RZ, R8, RZ, 0x33, !PT ;  /* 0x00000008ff207212 */ /* 0x000fe400078e33ff */
[----:B------:R-:W-:Y:S01]  /*b270*/  SHF.R.U32.HI R9, RZ, R27, R6 ;  /* 0x0000001bff097219 */ /* 0x000fe20000011606 */
[----:B------:R-:W3:Y:S01]  /*b280*/  LDC R31, c[0x0][0x610] ;  /* 0x00018400ff1f7b82 */ /* 0x000ee20000000800 */
[----:B------:R-:W-:Y:S01]  /*b290*/  IMAD.MOV.U32 R8, RZ, RZ, R25 ;  /* 0x000000ffff087224 */ /* 0x000fe200078e0019 */
[----:B------:R-:W-:Y:S06]  /*b2a0*/  @!P0 BRA `(.L_x_293) ;  /* 0x0000000000288947 */ /* 0x000fec0003800000 */
[----:B------:R-:W4:Y:S02]  /*b2b0*/  LDC R6, c[0x0][0x64c] ;  /* 0x00019300ff067b82 */ /* 0x000f240000000800 */
[----:B----4-:R-:W-:-:S04]  /*b2c0*/  IADD3 R13, P0, R25, R6, RZ ;  /* 0x00000006190d7210 */ /* 0x010fc80007f1e0ff */
        /* <DEDUP_REMOVED lines=8> */
.L_x_293:
[----:B------:R-:W-:Y:S01]  /*b350*/  ISETP.NE.AND P0, PT, R2, 0x1, PT ;  /* 0x000000010200780c */ /* 0x000fe20003f05270 */
[----:B------:R-:W-:Y:S01]  /*b360*/  IMAD.MOV.U32 R13, RZ, RZ, R22 ;  /* 0x000000ffff0d7224 */ /* 0x000fe200078e0016 */
[----:B-1----:R-:W-:Y:S01]  /*b370*/  SHF.R.U64 R6, R8, R24, R9 ;  /* 0x0000001808067219 */ /* 0x002fe20000001209 */
[----:B0-----:R-:W-:Y:S01]  /*b380*/  VIADD R9, R20, 0xffffffff ;  /* 0xffffffff14097836 */ /* 0x001fe20000000000 */
[----:B------:R-:W-:Y:S02]  /*b390*/  SHF.L.U32 R30, R30, R27, RZ ;  /* 0x0000001b1e1e7219 */ /* 0x000fe400000006ff */
[----:B------:R-:W-:Y:S01]  /*b3a0*/  LOP3.LUT R5, R23, R32, RZ, 0xc0, !PT ;  /* 0x0000002017057212 */ /* 0x000fe200078ec0ff */
[----:B------:R-:W-:-:S04]  /*b3b0*/  IMAD.MOV R8, RZ, RZ, -R6 ;  /* 0x000000ffff087224 */ /* 0x000fc800078e0a06 */
[----:B------:R-:W-:Y:S01]  /*b3c0*/  IMAD R6, R30, R6, R5 ;  /* 0x000000061e067224 */ /* 0x000fe200078e0205 */
[----:B------:R-:W-:Y:S01]  /*b3d0*/  LOP3.LUT R5, R14, R9, RZ, 0xc0, !PT ;  /* 0x000000090e057212 */ /* 0x000fe200078ec0ff */
[----:B------:R-:W-:Y:S02]  /*b3e0*/  @P0 IMAD R3, R7, R21, R4 ;  /* 0x0000001507030224 */ /* 0x000fe400078e0204 */
[----:B--2---:R-:W-:Y:S02]  /*b3f0*/  IMAD R4, R8, R26, R25 ;  /* 0x0000001a08047224 */ /* 0x004fe400078e0219 */
[----:B---3--:R-:W-:Y:S02]  /*b400*/  IMAD R3, R6, R31, R3 ;  /* 0x0000001f06037224 */ /* 0x008fe400078e0203 */
[----:B------:R-:W-:Y:S02]  /*b410*/  IMAD R4, R4, R20, R5 ;  /* 0x0000001404047224 */ /* 0x000fe400078e0205 */
[----:B------:R-:W-:-:S03]  /*b420*/  IMAD.MOV.U32 R6, RZ, RZ, 0x1 ;  /* 0x00000001ff067424 */ /* 0x000fc600078e00ff */
[----:B------:R-:W-:Y:S02]  /*b430*/  SEL R20, R4, R3, !P0 ;  /* 0x0000000304147207 */ /* 0x000fe40004000000 */
[----:B------:R-:W-:-:S07]  /*b440*/  SEL R11, R3, R4, !P0 ;  /* 0x00000004030b7207 */ /* 0x000fce0004000000 */
.L_x_291:
[----:B------:R-:W-:-:S08]  /*b450*/  NOP ;  /* 0x0000000000007918 */ /* 0x000fd00000000000 */
[----:B------:R-:W0:-:S00]  /*b460*/  USETMAXREG.DEALLOC.CTAPOOL 0x28 ;  /* 0x00000028000079c8 */ /* 0x000e0000080e0500 */
[----:B0-----:R-:W-:-:S13]  /*b470*/  ISETP.NE.AND P0, PT, R0, RZ, PT ;  /* 0x000000ff0000720c */ /* 0x001fda0003f05270 */
[----:B------:R-:W-:Y:S05]  /*b480*/  @P0 EXIT ;  /* 0x000000000000094d */ /* 0x000fea0003800000 */
[----:B------:R-:W-:Y:S01]  /*b490*/  LOP3.LUT P0, RZ, R6, 0xff, RZ, 0xc0, !PT ;  /* 0x000000ff06ff7812 */ /* 0x000fe2000780c0ff */
[----:B------:R-:W-:Y:S02]  /*b4a0*/  IMAD.MOV.U32 R0, RZ, RZ, 0x1 ;  /* 0x00000001ff007424 */ /* 0x000fe400078e00ff */
[----:B------:R-:W-:-:S10]  /*b4b0*/  IMAD.MOV.U32 R12, RZ, RZ, RZ ;  /* 0x000000ffff0c7224 */ /* 0x000fd400078e00ff */
[----:B------:R-:W-:Y:S05]  /*b4c0*/  @!P0 BRA `(.L_x_294) ;  /* 0x0000000c007c8947 */ /* 0x000fea0003800000 */
[----:B------:R-:W0:Y:S01]  /*b4d0*/  LDC R0, c[0x0][0x28c] ;  /* 0x0000a300ff007b82 */ /* 0x000e220000000800 */
[----:B------:R-:W-:Y:S01]  /*b4e0*/  ULDC UR5, c[0x0][0x658] ;  /* 0x0001960000057ab9 */ /* 0x000fe20000000800 */
[----:B------:R-:W-:Y:S01]  /*b4f0*/  UMOV UR11, 0xffffffff ;  /* 0xffffffff000b7882 */ /* 0x000fe20000000000 */
[----:B------:R-:W-:Y:S01]  /*b500*/  UMOV UR15, 0x1 ;  /* 0x00000001000f7882 */ /* 0x000fe20000000000 */
[----:B------:R-:W-:Y:S01]  /*b510*/  USHF.L.U32 UR11, UR11, UR5, URZ ;  /* 0x000000050b0b7299 */ /* 0x000fe2000800063f */
[----:B------:R-:W-:Y:S01]  /*b520*/  BSSY B0, `(.L_x_294) ;  /* 0x00000d9000007945 */ /* 0x000fe20003800000 */
[----:B------:R-:W-:Y:S01]  /*b530*/  ULDC UR9, c[0x0][0xc] ;  /* 0x0000030000097ab9 */ /* 0x000fe20000000800 */
[----:B------:R-:W-:Y:S01]  /*b540*/  ULDC UR14, c[0x0][0x10] ;  /* 0x00000400000e7ab9 */ /* 0x000fe20000000800 */
[----:B------:R-:W1:Y:S01]  /*b550*/  S2UR UR8, SR_CgaCtaId ;  /* 0x00000000000879c3 */ /* 0x000e620000008800 */
[----:B------:R-:W-:Y:S01]  /*b560*/  ULOP3.LUT UR13, URZ, UR11, URZ, 0x33, !UPT ;  /* 0x0000000b3f0d7292 */ /* 0x000fe2000f8e333f */
[----:B------:R-:W-:Y:S01]  /*b570*/  IMAD.MOV.U32 R10, RZ, RZ, 0x1 ;  /* 0x00000001ff0a7424 */ /* 0x000fe200078e00ff */
[----:B------:R-:W-:Y:S01]  /*b580*/  LOP3.LUT R9, R19, 0x2, RZ, 0xfc, !PT ;  /* 0x0000000213097812 */ /* 0x000fe200078efcff */
[----:B------:R-:W-:Y:S01]  /*b590*/  IMAD.MOV.U32 R12, RZ, RZ, RZ ;  /* 0x000000ffff0c7224 */ /* 0x000fe200078e00ff */
[----:B------:R-:W-:Y:S01]  /*b5a0*/  ULDC UR4, c[0x0][0x600] ;  /* 0x0001800000047ab9 */ /* 0x000fe20000000800 */
[----:B------:R-:W-:Y:S01]  /*b5b0*/  UMOV UR18, 0x5 ;  /* 0x0000000500127882 */ /* 0x000fe20000000000 */
[----:B------:R-:W-:-:S02]  /*b5c0*/  UIADD3 UR4, UR4, -0x1, URZ ;  /* 0xffffffff04047890 */ /* 0x000fc4000fffe03f */
[----:B------:R-:W-:Y:S01]  /*b5d0*/  USHF.L.U32 UR5, UR15, UR5, URZ ;  /* 0x000000050f057299 */ /* 0x000fe2000800063f */
[----:B------:R-:W-:Y:S01]  /*b5e0*/  ULDC.64 UR28, c[0x0][0x198] ;  /* 0x00006600001c7ab9 */ /* 0x000fe20000000a00 */
[----:B0-----:R-:W-:-:S05]  /*b5f0*/  VIADD R0, R0, 0x3f ;  /* 0x0000003f00007836 */ /* 0x001fca0000000000 */
[----:B------:R-:W-:Y:S01]  /*b600*/  SHF.R.S32.HI R3, RZ, 0x1f, R0 ;  /* 0x0000001fff037819 */ /* 0x000fe20000011400 */
[----:B-1----:R-:W-:-:S03]  /*b610*/  ULOP3.LUT UR10, UR8, 0x1, URZ, 0xc0, !UPT ;  /* 0x00000001080a7892 */ /* 0x002fc6000f8ec03f */
[----:B------:R-:W-:Y:S01]  /*b620*/  LEA.HI R3, R3, R0, RZ, 0x6 ;  /* 0x0000000003037211 */ /* 0x000fe200078f30ff */
[----:B------:R-:W-:Y:S01]  /*b630*/  USHF.R.U32.HI UR25, URZ, 0x1, UR8 ;  /* 0x000000013f197899 */ /* 0x000fe20008011608 */
[----:B------:R-:W-:Y:S01]  /*b640*/  MOV R0, 0x1 ;  /* 0x0000000100007802 */ /* 0x000fe20000000f00 */
[----:B------:R-:W-:Y:S01]  /*b650*/  USHF.L.U32 UR6, UR8, 0x6, URZ ;  /* 0x0000000608067899 */ /* 0x000fe2000800063f */
[----:B------:R-:W-:Y:S01]  /*b660*/  SHF.R.S32.HI R3, RZ, 0x6, R3 ;  /* 0x00000006ff037819 */ /* 0x000fe20000011403 */
[----:B------:R-:W-:Y:S02]  /*b670*/  USHF.L.U32 UR7, UR8, 0xc, URZ ;  /* 0x0000000c08077899 */ /* 0x000fe4000800063f */
[----:B------:R-:W-:Y:S02]  /*b680*/  ULOP3.LUT UR8, UR8, 0xfffffffe, URZ, 0xc0, !UPT ;  /* 0xfffffffe08087892 */ /* 0x000fe4000f8ec03f */
[----:B------:R-:W-:Y:S01]  /*b690*/  UISETP.GT.U32.AND UP0, UPT, UR10, 0xffff, UPT ;  /* 0x0000ffff0a00788c */ /* 0x000fe2000bf04070 */
[----:B------:R-:W-:Y:S01]  /*b6a0*/  VIADD R8, R3, 0x1 ;  /* 0x0000000103087836 */ /* 0x000fe20000000000 */
[----:B------:R-:W-:-:S02]  /*b6b0*/  USHF.L.U32 UR11, UR15, UR8, URZ ;  /* 0x000000080f0b7299 */ /* 0x000fc4000800063f */
[----:B------:R-:W-:Y:S02]  /*b6c0*/  ULOP3.LUT UR12, UR8, 0x1, URZ, 0xfc, !UPT ;  /* 0x00000001080c7892 */ /* 0x000fe4000f8efc3f */
[----:B------:R-:W-:Y:S02]  /*b6d0*/  UIMAD.WIDE.U32 UR8, UR9, UR14, URZ ;  /* 0x0000000e090872a5 */ /* 0x000fe4000f8e003f */
[----:B------:R-:W-:Y:S01]  /*b6e0*/  USEL UR10, UR10, 0xffff, !UP0 ;  /* 0x0000ffff0a0a7887 */ /* 0x000fe2000c000000 */
[----:B------:R-:W-:Y:S01]  /*b6f0*/  ULDC UR14, c[0x0][0x14] ;  /* 0x00000500000e7ab9 */ /* 0x000fe20000000800 */
[----:B------:R-:W-:Y:S02]  /*b700*/  USHF.L.U32 UR12, UR15, UR12, URZ ;  /* 0x0000000c0f0c7299 */ /* 0x000fe4000800063f */
[----:B------:R-:W-:Y:S02]  /*b710*/  UIMAD.WIDE.U32 UR26, UR8, UR14, URZ ;  /* 0x0000000e081a72a5 */ /* 0x000fe4000f8e003f */
[----:B------:R-:W-:-:S02]  /*b720*/  UIMAD UR21, UR9, UR14, URZ ;  /* 0x0000000e091572a4 */ /* 0x000fc4000f8e023f */
[----:B------:R-:W-:Y:S02]  /*b730*/  ULOP3.LUT UR10, UR10, 0xffff, URZ, 0xc0, !UPT ;  /* 0x0000ffff0a0a7892 */ /* 0x000fe4000f8ec03f */
[----:B------:R-:W-:Y:S02]  /*b740*/  ULOP3.LUT UR6, UR6, 0x40, URZ, 0xc0, !UPT ;  /* 0x0000004006067892 */ /* 0x000fe4000f8ec03f */
[----:B------:R-:W-:Y:S02]  /*b750*/  ULOP3.LUT UR7, UR7, 0x1000, URZ, 0xc0, !UPT ;  /* 0x0000100007077892 */ /* 0x000fe4000f8ec03f */
[----:B------:R-:W-:Y:S02]  /*b760*/  ULOP3.LUT UR19, UR11, UR12, URZ, 0xfc, !UPT ;  /* 0x0000000c0b137292 */ /* 0x000fe4000f8efc3f */
[----:B------:R-:W-:Y:S02]  /*b770*/  UIADD3 UR21, UR27, UR21, URZ ;  /* 0x000000151b157290 */ /* 0x000fe4000fffe03f */
[----:B------:R-:W-:-:S12]  /*b780*/  USHF.L.U32 UR18, UR18, UR10, URZ ;  /* 0x0000000a12127299 */ /* 0x000fd8000800063f */
.L_x_305:
[----:B------:R-:W-:-:S03]  /*b790*/  UMOV UR8, 0xffffffff ;  /* 0xffffffff00087882 */ /* 0x000fc60000000000 */
[----:B------:R-:W-:Y:S05]  /*b7a0*/  BRA.DIV UR8, `(.L_x_295) ;  /* 0x0000000e08887947 */ /* 0x000fea000b800000 */
[----:B------:R-:W-:-:S13]  /*b7b0*/  ELECT P6, URZ, PT ;  /* 0x00000000003f782f */ /* 0x000fda00038c0000 */
.L_x_315:
[----:B------:R-:W0:Y:S01]  /*b7c0*/  LDC R4, c[0x0][0x28c] ;  /* 0x0000a300ff047b82 */ /* 0x000e220000000800 */
[----:B------:R-:W-:Y:S01]  /*b7d0*/  BSSY B1, `(.L_x_296) ;  /* 0x000003c000017945 */ /* 0x000fe20003800000 */
[----:B0-----:R-:W-:-:S13]  /*b7e0*/  ISETP.LT.OR P6, PT, R4, 0x1, !P6 ;  /* 0x000000010400780c */ /* 0x001fda00077c1670 */
[----:B------:R-:W-:Y:S05]  /*b7f0*/  @P6 BRA `(.L_x_297) ;  /* 0x0000000000e46947 */ /* 0x000fea0003800000 */
[----:B------:R-:W-:Y:S01]  /*b800*/  LEA R11, R11, UR25, 0x1 ;  /* 0x000000190b0b7c11 */ /* 0x000fe2000f8e08ff */
[----:B------:R-:W-:Y:S01]  /*b810*/  IMAD.MOV.U32 R21, RZ, RZ, RZ ;  /* 0x000000ffff157224 */ /* 0x000fe200078e00ff */
[----:B------:R-:W-:Y:S01]  /*b820*/  LEA R20, R20, UR6, 0x7 ;  /* 0x0000000614147c11 */ /* 0x000fe2000f8e38ff */
[----:B------:R-:W-:Y:S02]  /*b830*/  IMAD.MOV.U32 R4, RZ, RZ, R8 ;  /* 0x000000ffff047224 */ /* 0x000fe400078e0008 */
[----:B------:R-:W-:Y:S02]  /*b840*/  IMAD.MOV.U32 R5, RZ, RZ, R0 ;  /* 0x000000ffff057224 */ /* 0x000fe400078e0000 */
[----:B------:R-:W-:Y:S02]  /*b850*/  IMAD.MOV.U32 R6, RZ, RZ, R12 ;  /* 0x000000ffff067224 */ /* 0x000fe400078e000c */
[----:B------:R-:W-:-:S07]  /*b860*/  IMAD.SHL.U32 R15, R11, 0x80, RZ ;  /* 0x000000800b0f7824 */ /* 0x000fce00078e00ff */
.L_x_300:
[----:B------:R-:W0:Y:S01]  /*b870*/  S2R R14, SR_CgaCtaId ;  /* 0x00000000000e7919 */ /* 0x000e220000008800 */
[----:B------:R-:W-:Y:S02]  /*b880*/  MOV R7, 0x400 ;  /* 0x0000040000077802 */ /* 0x000fe40000000f00 */
[----:B------:R-:W-:-:S13]  /*b890*/  LOP3.LUT P1, RZ, R18, 0x7f, RZ, 0xc0, !PT ;  /* 0x0000007f12ff7812 */ /* 0x000fda000782c0ff */
[----:B------:R-:W1:Y:S01]  /*b8a0*/  @!P1 LDC R11, c[0x0][0x500] ;  /* 0x00014000ff0b9b82 */ /* 0x000e620000000800 */
[----:B0-----:R-:W-:Y:S02]  /*b8b0*/  LEA R22, R14, R7, 0x18 ;  /* 0x000000070e167211 */ /* 0x001fe400078ec0ff */
[----:B------:R-:W-:-:S03]  /*b8c0*/  SHF.L.U32 R7, R5, 0x1f, RZ ;  /* 0x0000001f05077819 */ /* 0x000fc600000006ff */
[----:B------:R-:W-:-:S04]  /*b8d0*/  IMAD R14, R6, 0x8, R22 ;  /* 0x00000008060e7824 */ /* 0x000fc800078e0216 */
[----:B------:R-:W0:Y:S02]  /*b8e0*/  SYNCS.PHASECHK.TRANS64.TRYWAIT P0, [R14+URZ+0x18], R7 ;  /* 0x000018070e0075a7 */ /* 0x000e24000800017f */
[----:B01----:R-:W-:Y:S05]  /*b8f0*/  @!P0 BRA `(.L_x_298) ;  /* 0x0000000c00548947 */ /* 0x003fea0003800000 */
.L_x_316:
[----:B0-----:R-:W-:Y:S01]  /*b900*/  PRMT R7, R9, 0x9910, RZ ;  /* 0x0000991009077816 */ /* 0x001fe200000000ff */
[----:B------:R0:W-:Y:S03]  /*b910*/  @!P1 SYNCS.ARRIVE.TRANS64 RZ, [R14+URZ], R11 ;  /* 0x0000000b0eff99a7 */ /* 0x0001e6000800003f */
[----:B------:R-:W-:-:S13]  /*b920*/  ISETP.NE.AND P0, PT, R7, 0x2, PT ;  /* 0x000000020700780c */ /* 0x000fda0003f05270 */
[----:B0-----:R-:W-:Y:S05]  /*b930*/  @P0 BRA `(.L_x_299) ;  /* 0x0000000000040947 */ /* 0x001fea0003800000 */
[----:B------:R-:W-:Y:S01]  /*b940*/  BPT.TRAP 0x1 ;  /* 0x000000040000795c */ /* 0x000fe20000300000 */
.L_x_299:
[----:B------:R-:W-:Y:S01]  /*b950*/  LEA R7, R6, UR25, 0x1 ;  /* 0x0000001906077c11 */ /* 0x000fe2000f8e08ff */
[----:B------:R-:W-:Y:S01]  /*b960*/  VIADD R4, R4, 0xffffffff ;  /* 0xffffffff04047836 */ /* 0x000fe20000000000 */
[----:B------:R-:W-:Y:S01]  /*b970*/  R2UR UR23, R15 ;  /* 0x000000000f1772ca */ /* 0x000fe200000e0000 */
[----:B------:R-:W-:Y:S01]  /*b980*/  UIADD3 UR14, UP0, UR28, 0xf0, URZ ;  /* 0x000000f01c0e7890 */ /* 0x000fe2000ff1e03f */
[----:B------:R-:W-:Y:S01]  /*b990*/  R2UR UR9, R14 ;  /* 0x000000000e0972ca */ /* 0x000fe200000e0000 */
[----:B------:R-:W-:Y:S01]  /*b9a0*/  IMAD.SHL.U32 R7, R7, 0x2000, RZ ;  /* 0x0000200007077824 */ /* 0x000fe200078e00ff */
[----:B------:R-:W-:Y:S01]  /*b9b0*/  R2UR UR10, R21 ;  /* 0x00000000150a72ca */ /* 0x000fe200000e0000 */
[----:B------:R-:W-:Y:S01]  /*b9c0*/  UIADD3 UR32, UP1, UR28, 0x1f0, URZ ;  /* 0x000001f01c207890 */ /* 0x000fe2000ff3e03f */
[----:B------:R-:W-:Y:S01]  /*b9d0*/  R2UR UR12, R13 ;  /* 0x000000000d0c72ca */ /* 0x000fe200000e0000 */
[----:B------:R-:W-:Y:S01]  /*b9e0*/  IMAD R11, R7, 0x2, R22 ;  /* 0x00000002070b7824 */ /* 0x000fe200078e0216 */
[----:B------:R-:W-:Y:S01]  /*b9f0*/  LEA R7, R6, UR7, 0xd ;  /* 0x0000000706077c11 */ /* 0x000fe2000f8e68ff */
[----:B------:R-:W-:Y:S01]  /*ba00*/  UIADD3.X UR15, URZ, UR29, URZ, UP0, !UPT ;  /* 0x0000001d3f0f7290 */ /* 0x000fe200087fe43f */
[----:B------:R-:W-:Y:S01]  /*ba10*/  R2UR UR24, R20 ;  /* 0x00000000141872ca */ /* 0x000fe200000e0000 */
[----:B------:R-:W-:Y:S01]  /*ba20*/  UPRMT UR20, URZ, 0x5410, UR18 ;  /* 0x000054103f147896 */ /* 0x000fe20008000012 */
[----:B------:R-:W-:Y:S01]  /*ba30*/  LEA R7, R7, R22, 0x1 ;  /* 0x0000001607077211 */ /* 0x000fe200078e08ff */
[----:B------:R-:W-:Y:S01]  /*ba40*/  VIADD R6, R6, 0x1 ;  /* 0x0000000106067836 */ /* 0x000fe20000000000 */
[----:B------:R-:W-:Y:S01]  /*ba50*/  R2UR UR8, R11 ;  /* 0x000000000b0872ca */ /* 0x000fe200000e0000 */
[----:B------:R-:W-:Y:S01]  /*ba60*/  UPRMT UR30, URZ, 0x5410, UR19 ;  /* 0x000054103f1e7896 */ /* 0x000fe20008000013 */
[----:B------:R-:W-:Y:S01]  /*ba70*/  R2UR UR11, R7 ;  /* 0x00000000070b72ca */ /* 0x000fe200000e0000 */
[----:B------:R-:W-:Y:S01]  /*ba80*/  UIADD3.X UR33, URZ, UR29, URZ, UP1, !UPT ;  /* 0x0000001d3f217290 */ /* 0x000fe20008ffe43f */
[----:B------:R-:W-:Y:S01]  /*ba90*/  ISETP.GT.AND P1, PT, R4, 0x1, PT ;  /* 0x000000010400780c */ /* 0x000fe20003f24270 */
[----:B------:R-:W-:Y:S01]  /*baa0*/  UMOV UR16, 0x0 ;  /* 0x0000000000107882 */ /* 0x000fe20000000000 */
[----:B------:R-:W-:Y:S01]  /*bab0*/  UMOV UR17, 0x10000000 ;  /* 0x1000000000117882 */ /* 0x000fe20000000000 */
[----:B------:R-:W-:Y:S01]  /*bac0*/  ISETP.NE.AND P0, PT, R6, 0x3, PT ;  /* 0x000000030600780c */ /* 0x000fe20003f05270 */
[----:B------:R-:W-:-:S03]  /*bad0*/  VIADD R21, R21, 0x40 ;  /* 0x0000004015157836 */ /* 0x000fc60000000000 */
[----:B------:R-:W-:Y:S02]  /*bae0*/  SEL R14, RZ, 0x1, P0 ;  /* 0x00000001ff0e7807 */ /* 0x000fe40000000000 */
[----:B------:R-:W-:Y:S01]  /*baf0*/  UIADD3 UR8, UR8, 0x100, URZ ;  /* 0x0000010008087890 */ /* 0x000fe2000fffe03f */
[----:B------:R-:W-:Y:S01]  /*bb00*/  SEL R6, R6, RZ, P0 ;  /* 0x000000ff06067207 */ /* 0x000fe20000000000 */
[----:B------:R-:W-:Y:S01]  /*bb10*/  UIADD3 UR22, UR11, 0x18100, URZ ;  /* 0x000181000b167890 */ /* 0x000fe2000fffe03f */
[----:B------:R-:W-:Y:S02]  /*bb20*/  LOP3.LUT R5, R5, R14, RZ, 0x3c, !PT ;  /* 0x0000000e05057212 */ /* 0x000fe400078e3cff */
[----:B------:R-:W-:-:S04]  /*bb30*/  UMOV UR11, UR23 ;  /* 0x00000017000b7c82 */ /* 0x000fc80008000000 */
[----:B------:R0:W-:Y:S02]  /*bb40*/  UTMALDG.3D.MULTICAST [UR8], [UR14], UR20, desc[UR16] ;  /* 0x000010080e0073b4 */ /* 0x0001e40008011814 */
[----:B0-----:R-:W-:Y:S01]  /*bb50*/  UMOV UR8, UR22 ;  /* 0x0000001600087c82 */ /* 0x001fe20008000000 */
[----:B------:R-:W-:Y:S02]  /*bb60*/  UMOV UR11, UR24 ;  /* 0x00000018000b7c82 */ /* 0x000fe40008000000 */
[----:B------:R0:W-:Y:S02]  /*bb70*/  UTMALDG.3D.MULTICAST [UR8], [UR32], UR30, desc[UR16] ;  /* 0x00001008200073b4 */ /* 0x0001e4000801181e */
[----:B0-----:R-:W-:Y:S05]  /*bb80*/  @P1 BRA `(.L_x_300) ;  /* 0xfffffffc00381947 */ /* 0x001fea000383ffff */
.L_x_297:
[----:B------:R-:W-:Y:S05]  /*bb90*/  BSYNC B1 ;  /* 0x0000000000017941 */ /* 0x000fea0003800000 */
.L_x_296:
[----:B------:R-:W-:Y:S01]  /*bba0*/  LOP3.LUT P1, RZ, R10, 0xff, RZ, 0xc0, !PT ;  /* 0x000000ff0aff7812 */ /* 0x000fe2000782c0ff */
[C---:B------:R-:W-:Y:S01]  /*bbb0*/  IMAD.IADD R12, R3.reuse, 0x1, R12 ;  /* 0x00000001030c7824 */ /* 0x040fe200078e020c */
[----:B------:R-:W-:Y:S01]  /*bbc0*/  ULDC.64 UR8, c[0x0][0x650] ;  /* 0x0001940000087ab9 */ /* 0x000fe20000000a00 */
[C---:B------:R-:W-:Y:S01]  /*bbd0*/  ISETP.GE.U32.AND P2, PT, R3.reuse, 0x3, PT ;  /* 0x000000030300780c */ /* 0x040fe20003f46070 */
[----:B------:R-:W-:Y:S01]  /*bbe0*/  BSSY B1, `(.L_x_301) ;  /* 0x000006a000017945 */ /* 0x000fe20003800000 */
[----:B------:R-:W-:Y:S01]  /*bbf0*/  IMAD.MOV.U32 R11, RZ, RZ, -0x1 ;  /* 0xffffffffff0b7424 */ /* 0x000fe200078e00ff */
[----:B------:R-:W-:Y:S01]  /*bc00*/  ISETP.GT.U32.AND P0, PT, R12, 0x2, PT ;  /* 0x000000020c00780c */ /* 0x000fe20003f04070 */
[----:B------:R-:W-:Y:S01]  /*bc10*/  IMAD.MOV.U32 R20, RZ, RZ, -0x1 ;  /* 0xffffffffff147424 */ /* 0x000fe200078e00ff */
[----:B------:R-:W-:Y:S01]  /*bc20*/  PRMT R10, RZ, 0x7610, R10 ;  /* 0x00007610ff0a7816 */ /* 0x000fe2000000000a */
[----:B------:R-:W-:Y:S01]  /*bc30*/  IMAD.MOV.U32 R13, RZ, RZ, -0x1 ;  /* 0xffffffffff0d7424 */ /* 0x000fe200078e00ff */
[----:B------:R-:W-:-:S03]  /*bc40*/  ISETP.LT.U32.AND P0, PT, R3, 0x3, P0 ;  /* 0x000000030300780c */ /* 0x000fc60000701070 */
[----:B------:R-:W0:Y:S01]  /*bc50*/  @P1 S2R R5, SR_CgaCtaId ;  /* 0x0000000000051919 */ /* 0x000e220000008800 */
[----:B------:R-:W-:-:S04]  /*bc60*/  @P1 MOV R4, 0x400 ;  /* 0x0000040000041802 */ /* 0x000fc80000000f00 */
[----:B0-----:R-:W-:Y:S01]  /*bc70*/  @P1 LEA R6, R5, R4, 0x18 ;  /* 0x0000000405061211 */ /* 0x001fe200078ec0ff */
[----:B------:R-:W-:-:S03]  /*bc80*/  IMAD.WIDE.U32 R4, R12, -0x55555555, RZ ;  /* 0xaaaaaaab0c047825 */ /* 0x000fc600078e00ff */
[----:B------:R0:W-:Y:S01]  /*bc90*/  @P1 SYNCS.ARRIVE.TRANS64.A1T0 RZ, [R6+URZ+0x48], RZ ;  /* 0x000048ff06ff19a7 */ /* 0x0001e2000810003f */
[----:B------:R-:W-:Y:S02]  /*bca0*/  IADD3 R16, P1, R16, UR26, RZ ;  /* 0x0000001a10107c10 */ /* 0x000fe4000ff3e0ff */
[----:B------:R-:W-:Y:S02]  /*bcb0*/  SHF.R.U32.HI R7, RZ, 0x1, R5 ;  /* 0x00000001ff077819 */ /* 0x000fe40000011605 */
[----:B------:R-:W-:Y:S02]  /*bcc0*/  SEL R5, RZ, 0x1, !P0 ;  /* 0x00000001ff057807 */ /* 0x000fe40004000000 */
[----:B------:R-:W-:Y:S01]  /*bcd0*/  IADD3.X R17, R17, UR21, RZ, P1, !PT ;  /* 0x0000001511117c10 */ /* 0x000fe20008ffe4ff */
[----:B------:R-:W-:Y:S01]  /*bce0*/  IMAD R12, R7, -0x3, R12 ;  /* 0xfffffffd070c7824 */ /* 0x000fe200078e020c */
[----:B------:R-:W-:Y:S02]  /*bcf0*/  ISETP.GE.U32.AND P0, PT, R16, UR8, PT ;  /* 0x0000000810007c0c */ /* 0x000fe4000bf06070 */
[----:B------:R-:W-:-:S02]  /*bd00*/  LOP3.LUT R0, R0, R5, RZ, 0x3c, !PT ;  /* 0x0000000500007212 */ /* 0x000fc400078e3cff */
[----:B------:R-:W-:Y:S02]  /*bd10*/  ISETP.GE.U32.AND.EX P0, PT, R17, UR9, PT, P0 ;  /* 0x0000000911007c0c */ /* 0x000fe4000bf06100 */
[----:B------:R-:W-:Y:S02]  /*bd20*/  @P2 LOP3.LUT R0, R0, 0x1, R7, 0x78, !PT ;  /* 0x0000000100002812 */ /* 0x000fe400078e7807 */
[----:B------:R-:W-:-:S09]  /*bd30*/  PRMT R4, RZ, 0x7610, R4 ;  /* 0x00007610ff047816 */ /* 0x000fd20000000004 */
[----:B0-----:R-:W-:Y:S05]  /*bd40*/  @P0 BRA `(.L_x_302) ;  /* 0x00000004004c0947 */ /* 0x001fea0003800000 */
[----:B------:R-:W0:Y:S01]  /*bd50*/  S2R R14, SR_CTAID.X ;  /* 0x00000000000e7919 */ /* 0x000e220000002500 */
[----:B------:R-:W-:Y:S01]  /*bd60*/  ULDC.64 UR8, c[0x0][0x628] ;  /* 0x00018a0000087ab9 */ /* 0x000fe20000000a00 */
[----:B------:R-:W1:Y:S01]  /*bd70*/  LDC R15, c[0x0][0x144] ;  /* 0x00005100ff0f7b82 */ /* 0x000e620000000800 */
[----:B------:R-:W-:Y:S01]  /*bd80*/  ISETP.NE.U32.AND P0, PT, RZ, UR8, PT ;  /* 0x00000008ff007c0c */ /* 0x000fe2000bf05070 */
[----:B------:R-:W2:Y:S01]  /*bd90*/  S2R R11, SR_CTAID.Y ;  /* 0x00000000000b7919 */ /* 0x000ea20000002600 */
[----:B------:R-:W-:Y:S01]  /*bda0*/  ULDC UR10, c[0x0][0x150] ;  /* 0x00005400000a7ab9 */ /* 0x000fe20000000800 */
[----:B------:R-:W-:Y:S01]  /*bdb0*/  ULDC UR11, c[0x0][0x630] ;  /* 0x00018c00000b7ab9 */ /* 0x000fe20000000800 */
[----:B------:R-:W-:Y:S01]  /*bdc0*/  ISETP.NE.AND.EX P0, PT, RZ, UR9, PT, P0 ;  /* 0x00000009ff007c0c */ /* 0x000fe2000bf05300 */
[----:B------:R-:W-:Y:S01]  /*bdd0*/  IMAD.MOV.U32 R4, RZ, RZ, R16 ;  /* 0x000000ffff047224 */ /* 0x000fe200078e0010 */
[----:B0-----:R-:W-:-:S05]  /*bde0*/  I2FP.F32.U32 R5, R14 ;  /* 0x0000000e00057245 */ /* 0x001fca0000201000 */
[----:B------:R-:W-:Y:S01]  /*bdf0*/  FMUL R20, R5, UR10 ;  /* 0x0000000a05147c20 */ /* 0x000fe20008400000 */
[----:B------:R-:W-:-:S05]  /*be00*/  IMAD.MOV.U32 R5, RZ, RZ, R17 ;  /* 0x000000ffff057224 */ /* 0x000fca00078e0011 */
[----:B--2---:R-:W-:Y:S05]  /*be10*/  @!P0 BRA `(.L_x_303) ;  /* 0x0000000000288947 */ /* 0x004fea0003800000 */
[----:B------:R-:W-:Y:S02]  /*be20*/  ULDC UR10, c[0x0][0x634] ;  /* 0x00018d00000a7ab9 */ /* 0x000fe40000000800 */
[----:B------:R-:W-:-:S05]  /*be30*/  IADD3 R5, P0, R16, UR10, RZ ;  /* 0x0000000a10057c10 */ /* 0x000fca000ff1e0ff */
[----:B------:R-:W-:-:S04]  /*be40*/  IMAD.X R13, RZ, RZ, R17, P0 ;  /* 0x000000ffff0d7224 */ /* 0x000fc800000e0611 */
[----:B------:R-:W-:-:S04]  /*be50*/  IMAD.WIDE.U32 R6, R13, UR8, RZ ;  /* 0x000000080d067c25 */ /* 0x000fc8000f8e00ff */
[----:B------:R-:W-:-:S04]  /*be60*/  IMAD.WIDE.U32 R6, P0, R5, UR9, R6 ;  /* 0x0000000905067c25 */ /* 0x000fc8000f800006 */
[----:B------:R-:W-:-:S04]  /*be70*/  IMAD.WIDE.U32 R4, R5, UR8, RZ ;  /* 0x0000000805047c25 */ /* 0x000fc8000f8e00ff */
[----:B------:R-:W-:Y:S01]  /*be80*/  IMAD.MOV.U32 R4, RZ, RZ, R7 ;  /* 0x000000ffff047224 */ /* 0x000fe200078e0007 */
[----:B------:R-:W-:Y:S02]  /*be90*/  IADD3 RZ, P1, R5, R6, RZ ;  /* 0x0000000605ff7210 */ /* 0x000fe40007f3e0ff */
[----:B------:R-:W-:-:S03]  /*bea0*/  IADD3.X R5, RZ, RZ, RZ, P0, !PT ;  /* 0x000000ffff057210 */ /* 0x000fc600007fe4ff */
[----:B------:R-:W-:-:S08]  /*beb0*/  IMAD.WIDE.U32.X R4, R13, UR9, R4, P1 ;  /* 0x000000090d047c25 */ /* 0x000fd000088e0404 */
.L_x_303:
[--C-:B------:R-:W-:Y:S01]  /*bec0*/  SHF.R.U64 R13, R4, UR11, R5.reuse ;  /* 0x0000000b040d7c19 */ /* 0x100fe20008001205 */
[----:B------:R-:W0:Y:S01]  /*bed0*/  F2I.U32.TRUNC.NTZ R20, R20 ;  /* 0x0000001400147305 */ /* 0x000e22000020f000 */
[----:B------:R-:W-:Y:S01]  /*bee0*/  SHF.R.U32.HI R4, RZ, UR11, R5 ;  /* 0x0000000bff047c19 */ /* 0x000fe20008011605 */
[----:B------:R-:W-:Y:S01]  /*bef0*/  ULDC.64 UR8, c[0x0][0x620] ;  /* 0x0001880000087ab9 */ /* 0x000fe20000000a00 */
[----:B------:R-:W-:Y:S01]  /*bf00*/  IADD3 R7, P0, RZ, -R13, RZ ;  /* 0x8000000dff077210 */ /* 0x000fe20007f1e0ff */
[----:B------:R-:W-:Y:S01]  /*bf10*/  ULDC.64 UR10, c[0x0][0x640] ;  /* 0x00019000000a7ab9 */ /* 0x000fe20000000a00 */
[----:B------:R-:W2:Y:S03]  /*bf20*/  LDC R22, c[0x0][0x148] ;  /* 0x00005200ff167b82 */ /* 0x000ea60000000800 */
[----:B------:R-:W-:Y:S01]  /*bf30*/  IMAD.X R4, RZ, RZ, ~R4, P0 ;  /* 0x000000ffff047224 */ /* 0x000fe200000e0e04 */
[----:B------:R-:W-:-:S03]  /*bf40*/  ISETP.NE.U32.AND P0, PT, RZ, UR10, PT ;  /* 0x0000000aff007c0c */ /* 0x000fc6000bf05070 */
[----:B------:R-:W-:Y:S01]  /*bf50*/  IMAD R6, R4, UR8, RZ ;  /* 0x0000000804067c24 */ /* 0x000fe2000f8e02ff */
[----:B------:R-:W-:Y:S01]  /*bf60*/  ISETP.NE.AND.EX P0, PT, RZ, UR11, PT, P0 ;  /* 0x0000000bff007c0c */ /* 0x000fe2000bf05300 */
[----:B------:R-:W-:Y:S01]  /*bf70*/  IMAD.WIDE.U32 R4, R7, UR8, R16 ;  /* 0x0000000807047c25 */ /* 0x000fe2000f8e0010 */
[----:B------:R-:W-:-:S03]  /*bf80*/  ULDC UR8, c[0x0][0x618] ;  /* 0x0001860000087ab9 */ /* 0x000fc60000000800 */
[----:B------:R-:W-:Y:S01]  /*bf90*/  IMAD R7, R7, UR9, R6 ;  /* 0x0000000907077c24 */ /* 0x000fe2000f8e0206 */
[----:B------:R-:W-:Y:S01]  /*bfa0*/  ULDC UR9, c[0x0][0x154] ;  /* 0x0000550000097ab9 */ /* 0x000fe20000000800 */
[----:B0-----:R-:W-:Y:S02]  /*bfb0*/  IMAD.MOV R6, RZ, RZ, -R20 ;  /* 0x000000ffff067224 */ /* 0x001fe400078e0a14 */
[----:B------:R-:W-:Y:S02]  /*bfc0*/  IMAD.IADD R5, R5, 0x1, R7 ;  /* 0x0000000105057824 */ /* 0x000fe400078e0207 */
[----:B-1----:R-:W-:Y:S01]  /*bfd0*/  IMAD R14, R15, R6, R14 ;  /* 0x000000060f0e7224 */ /* 0x002fe200078e020e */
[----:B------:R-:W-:Y:S02]  /*bfe0*/  I2FP.F32.U32 R6, R11 ;  /* 0x0000000b00067245 */ /* 0x000fe40000201000 */
[--C-:B------:R-:W-:Y:S02]  /*bff0*/  SHF.R.U64 R15, R4, UR8, R5.reuse ;  /* 0x00000008040f7c19 */ /* 0x100fe40008001205 */
[----:B------:R-:W-:Y:S01]  /*c000*/  SHF.R.U32.HI R4, RZ, UR8, R5 ;  /* 0x00000008ff047c19 */ /* 0x000fe20008011605 */
[----:B------:R-:W-:Y:S01]  /*c010*/  FMUL R6, R6, UR9 ;  /* 0x0000000906067c20 */ /* 0x000fe20008400000 */
[----:B------:R-:W-:-:S02]  /*c020*/  ULDC UR8, c[0x0][0x608] ;  /* 0x0001820000087ab9 */ /* 0x000fc40000000800 */
[--C-:B------:R-:W-:Y:S01]  /*c030*/  SHF.R.U64 R21, R15, UR8, R4.reuse ;  /* 0x000000080f157c19 */ /* 0x100fe20008001204 */
[----:B------:R0:W1:Y:S01]  /*c040*/  F2I.U32.TRUNC.NTZ R24, R6 ;  /* 0x0000000600187305 */ /* 0x000062000020f000 */
[----:B------:R-:W-:Y:S01]  /*c050*/  SHF.R.U32.HI R4, RZ, UR8, R4 ;  /* 0x00000008ff047c19 */ /* 0x000fe20008011604 */
[----:B------:R-:W-:-:S03]  /*c060*/  ULDC UR8, c[0x0][0x658] ;  /* 0x0001960000087ab9 */ /* 0x000fc60000000800 */
[--C-:B------:R-:W-:Y:S02]  /*c070*/  SHF.R.U64 R20, R21, UR8, R4.reuse ;  /* 0x0000000815147c19 */ /* 0x100fe40008001204 */
[----:B------:R-:W-:-:S03]  /*c080*/  SHF.R.U32.HI R23, RZ, UR8, R4 ;  /* 0x00000008ff177c19 */ /* 0x000fc60008011604 */
[----:B------:R-:W-:Y:S02]  /*c090*/  IMAD.MOV.U32 R4, RZ, RZ, R20 ;  /* 0x000000ffff047224 */ /* 0x000fe400078e0014 */
[----:B------:R-:W-:Y:S01]  /*c0a0*/  IMAD.MOV.U32 R5, RZ, RZ, R23 ;  /* 0x000000ffff057224 */ /* 0x000fe200078e0017 */
[----:B0-----:R-:W-:Y:S06]  /*c0b0*/  @!P0 BRA `(.L_x_304) ;  /* 0x0000000000288947 */ /* 0x001fec0003800000 */
[----:B------:R-:W-:Y:S02]  /*c0c0*/  ULDC UR8, c[0x0][0x64c] ;  /* 0x0001930000087ab9 */ /* 0x000fe40000000800 */
[----:B------:R-:W-:-:S05]  /*c0d0*/  IADD3 R5, P0, R20, UR8, RZ ;  /* 0x0000000814057c10 */ /* 0x000fca000ff1e0ff */
[----:B------:R-:W-:-:S04]  /*c0e0*/  IMAD.X R23, RZ, RZ, R23, P0 ;  /* 0x000000ffff177224 */ /* 0x000fc800000e0617 */
[----:B------:R-:W-:-:S04]  /*c0f0*/  IMAD.WIDE.U32 R6, R23, UR10, RZ ;  /* 0x0000000a17067c25 */ /* 0x000fc8000f8e00ff */
[----:B------:R-:W-:-:S04]  /*c100*/  IMAD.WIDE.U32 R6, P0, R5, UR11, R6 ;  /* 0x0000000b05067c25 */ /* 0x000fc8000f800006 */
[----:B------:R-:W-:-:S04]  /*c110*/  IMAD.WIDE.U32 R4, R5, UR10, RZ ;  /* 0x0000000a05047c25 */ /* 0x000fc8000f8e00ff */
[----:B------:R-:W-:Y:S01]  /*c120*/  IMAD.MOV.U32 R4, RZ, RZ, R7 ;  /* 0x000000ffff047224 */ /* 0x000fe200078e0007 */
[----:B------:R-:W-:Y:S01]  /*c130*/  IADD3 RZ, P1, R5, R6, RZ ;  /* 0x0000000605ff7210 */ /* 0x000fe20007f3e0ff */
[----:B------:R-:W-:-:S04]  /*c140*/  IMAD.X R5, RZ, RZ, RZ, P0 ;  /* 0x000000ffff057224 */ /* 0x000fc800000e06ff */
[----:B------:R-:W-:-:S08]  /*c150*/  IMAD.WIDE.U32.X R4, R23, UR11, R4, P1 ;  /* 0x0000000b17047c25 */ /* 0x000fd000088e0404 */
.L_x_304:
[----:B------:R-:W-:Y:S01]  /*c160*/  ISETP.NE.AND P0, PT, R2, 0x1, PT ;  /* 0x000000010200780c */ /* 0x000fe20003f05270 */
[----:B------:R-:W-:Y:S01]  /*c170*/  ULDC UR8, c[0x0][0x648] ;  /* 0x0001920000087ab9 */ /* 0x000fe20000000800 */
[----:B-1----:R-:W-:Y:S01]  /*c180*/  IMAD.MOV R24, RZ, RZ, -R24 ;  /* 0x000000ffff187224 */ /* 0x002fe200078e0a18 */
[----:B------:R-:W-:Y:S01]  /*c190*/  SHF.R.U64 R4, R4, UR8, R5 ;  /* 0x0000000804047c19 */ /* 0x000fe20008001205 */
[----:B------:R-:W-:Y:S01]  /*c1a0*/  ULDC UR8, c[0x0][0x638] ;  /* 0x00018e0000087ab9 */ /* 0x000fe20000000800 */
[----:B------:R-:W-:Y:S01]  /*c1b0*/  LOP3.LUT R21, R21, UR13, RZ, 0xc0, !PT ;  /* 0x0000000d15157c12 */ /* 0x000fe2000f8ec0ff */
[----:B------:R-:W-:Y:S01]  /*c1c0*/  ULDC UR9, c[0x0][0x610] ;  /* 0x0001840000097ab9 */ /* 0x000fe20000000800 */
[----:B------:R-:W-:-:S03]  /*c1d0*/  IADD3 R5, -R4, RZ, RZ ;  /* 0x000000ff04057210 */ /* 0x000fc60007ffe1ff */
[----:B------:R-:W-:Y:S02]  /*c1e0*/  IMAD R21, R4, UR5, R21 ;  /* 0x0000000504157c24 */ /* 0x000fe4000f8e0215 */
[----:B------:R-:W-:Y:S01]  /*c1f0*/  IMAD R20, R5, UR8, R20 ;  /* 0x0000000805147c24 */ /* 0x000fe2000f8e0214 */
[----:B------:R-:W-:Y:S01]  /*c200*/  ULDC UR8, c[0x0][0x600] ;  /* 0x0001800000087ab9 */ /* 0x000fe20000000800 */
[----:B--2---:R-:W-:Y:S01]  /*c210*/  @P0 IMAD R14, R22, R24, R11 ;  /* 0x00000018160e0224 */ /* 0x004fe200078e020b */
[----:B------:R-:W-:Y:S01]  /*c220*/  LOP3.LUT R11, R15, UR4, RZ, 0xc0, !PT ;  /* 0x000000040f0b7c12 */ /* 0x000fe2000f8ec0ff */
[----:B------:R-:W-:Y:S02]  /*c230*/  IMAD.MOV.U32 R4, RZ, RZ, 0x1 ;  /* 0x00000001ff047424 */ /* 0x000fe400078e00ff */
[----:B------:R-:W-:Y:S02]  /*c240*/  IMAD R14, R21, UR9, R14 ;  /* 0x00000009150e7c24 */ /* 0x000fe4000f8e020e */
[----:B------:R-:W-:-:S05]  /*c250*/  IMAD R11, R20, UR8, R11 ;  /* 0x00000008140b7c24 */ /* 0x000fca000f8e020b */
[----:B------:R-:W-:Y:S02]  /*c260*/  SEL R20, R11, R14, !P0 ;  /* 0x0000000e0b147207 */ /* 0x000fe40004000000 */
[----:B------:R-:W-:-:S07]  /*c270*/  SEL R11, R14, R11, !P0 ;  /* 0x0000000b0e0b7207 */ /* 0x000fce0004000000 */
.L_x_302:
[----:B------:R-:W-:Y:S05]  /*c280*/  BSYNC B1 ;  /* 0x0000000000017941 */ /* 0x000fea0003800000 */
.L_x_301:
[----:B------:R-:W-:-:S13]  /*c290*/  LOP3.LUT P0, RZ, R4, 0xff, RZ, 0xc0, !PT ;  /* 0x000000ff04ff7812 */ /* 0x000fda000780c0ff */
[----:B------:R-:W-:Y:S05]  /*c2a0*/  @P0 BRA `(.L_x_305) ;  /* 0xfffffff400380947 */ /* 0x000fea000383ffff */
[----:B------:R-:W-:Y:S05]  /*c2b0*/  BSYNC B0 ;  /* 0x0000000000007941 */ /* 0x000fea0003800000 */
.L_x_294:
[----:B------:R-:W-:-:S03]  /*c2c0*/  UMOV UR8, 0xffffffff ;  /* 0xffffffff00087882 */ /* 0x000fc60000000000 */
[----:B------:R-:W-:Y:S05]  /*c2d0*/  BRA.DIV UR8, `(.L_x_306) ;  /* 0x0000000208f07947 */ /* 0x000fea000b800000 */
[----:B------:R-:W-:-:S13]  /*c2e0*/  ELECT P6, URZ, PT ;  /* 0x00000000003f782f */ /* 0x000fda00038c0000 */
.L_x_319:
[----:B------:R-:W-:Y:S04]  /*c2f0*/  BSSY B0, `(.L_x_307) ;  /* 0x0000022000007945 */ /* 0x000fe80003800000 */
[----:B------:R-:W-:Y:S05]  /*c300*/  @!P6 BRA `(.L_x_308) ;  /* 0x000000000080e947 */ /* 0x000fea0003800000 */
[----:B------:R-:W-:-:S04]  /*c310*/  LOP3.LUT R19, R19, 0x2, RZ, 0xfc, !PT ;  /* 0x0000000213137812 */ /* 0x000fc800078efcff */
[----:B------:R-:W-:-:S13]  /*c320*/  ISETP.NE.AND P0, PT, R19, 0x3, PT ;  /* 0x000000031300780c */ /* 0x000fda0003f05270 */
[----:B------:R-:W-:Y:S05]  /*c330*/  @!P0 BRA `(.L_x_309) ;  /* 0x0000000000048947 */ /* 0x000fea0003800000 */
[----:B------:R-:W-:Y:S01]  /*c340*/  BPT.TRAP 0x1 ;  /* 0x000000040000795c */ /* 0x000fe20000300000 */
.L_x_309:
[----:B------:R-:W0:Y:S01]  /*c350*/  S2R R3, SR_CgaCtaId ;  /* 0x0000000000037919 */ /* 0x000e220000008800 */
[----:B------:R-:W-:-:S04]  /*c360*/  MOV R2, 0x400 ;  /* 0x0000040000027802 */ /* 0x000fc80000000f00 */
[----:B0-----:R-:W-:Y:S02]  /*c370*/  LEA R3, R3, R2, 0x18 ;  /* 0x0000000203037211 */ /* 0x001fe400078ec0ff */
[----:B------:R-:W-:-:S03]  /*c380*/  SHF.L.U32 R2, R0, 0x1f, RZ ;  /* 0x0000001f00027819 */ /* 0x000fc600000006ff */
[----:B------:R-:W-:-:S04]  /*c390*/  VIADD R3, R3, 0x18 ;  /* 0x0000001803037836 */ /* 0x000fc80000000000 */
[C---:B------:R-:W-:Y:S02]  /*c3a0*/  IMAD R7, R12.reuse, 0x8, R3 ;  /* 0x000000080c077824 */ /* 0x040fe400078e0203 */
[----:B------:R-:W-:Y:S02]  /*c3b0*/  VIADD R12, R12, 0x1 ;  /* 0x000000010c0c7836 */ /* 0x000fe40000000000 */
[----:B------:R-:W0:Y:S03]  /*c3c0*/  SYNCS.PHASECHK.TRANS64.TRYWAIT P0, [R7+URZ], R2 ;  /* 0x00000002070075a7 */ /* 0x000e26000800017f */
[----:B------:R-:W-:-:S04]  /*c3d0*/  ISETP.NE.AND P1, PT, R12, 0x3, PT ;  /* 0x000000030c00780c */ /* 0x000fc80003f25270 */
[----:B------:R-:W-:Y:S02]  /*c3e0*/  SEL R5, RZ, 0x1, P1 ;  /* 0x00000001ff057807 */ /* 0x000fe40000800000 */
[----:B------:R-:W-:Y:S02]  /*c3f0*/  SEL R12, R12, RZ, P1 ;  /* 0x000000ff0c0c7207 */ /* 0x000fe40000800000 */
[----:B------:R-:W-:-:S03]  /*c400*/  LOP3.LUT R5, R0, R5, RZ, 0x3c, !PT ;  /* 0x0000000500057212 */ /* 0x000fc600078e3cff */
[----:B------:R-:W-:Y:S01]  /*c410*/  IMAD R9, R12, 0x8, R3 ;  /* 0x000000080c097824 */ /* 0x000fe200078e0203 */
[----:B------:R-:W-:Y:S01]  /*c420*/  SHF.L.U32 R4, R5, 0x1f, RZ ;  /* 0x0000001f05047819 */ /* 0x000fe200000006ff */
[----:B0-----:R-:W-:Y:S06]  /*c430*/  @!P0 BRA `(.L_x_310) ;  /* 0x0000000000b88947 */ /* 0x001fec0003800000 */
.L_x_320:
[----:B------:R-:W1:Y:S01]  /*c440*/  SYNCS.PHASECHK.TRANS64.TRYWAIT P0, [R9+URZ], R4 ;  /* 0x00000004090075a7 */ /* 0x000e62000800017f */
[----:B------:R-:W-:-:S05]  /*c450*/  VIADD R0, R12, 0x1 ;  /* 0x000000010c007836 */ /* 0x000fca0000000000 */
[----:B------:R-:W-:-:S04]  /*c460*/  ISETP.NE.AND P1, PT, R0, 0x3, PT ;  /* 0x000000030000780c */ /* 0x000fc80003f25270 */
[----:B0-----:R-:W-:Y:S02]  /*c470*/  SEL R2, RZ, 0x1, P1 ;  /* 0x00000001ff027807 */ /* 0x001fe40000800000 */
[----:B------:R-:W-:Y:S02]  /*c480*/  SEL R0, R0, RZ, P1 ;  /* 0x000000ff00007207 */ /* 0x000fe40000800000 */
[----:B------:R-:W-:Y:S01]  /*c490*/  LOP3.LUT R2, R5, R2, RZ, 0x3c, !PT ;  /* 0x0000000205027212 */ /* 0x000fe200078e3cff */
[----:B-1----:R-:W-:Y:S06]  /*c4a0*/  @!P0 BRA `(.L_x_311) ;  /* 0x0000000000b08947 */ /* 0x002fec0003800000 */
.L_x_321:
[----:B------:R-:W-:Y:S01]  /*c4b0*/  IMAD R3, R0, 0x8, R3 ;  /* 0x0000000800037824 */ /* 0x000fe200078e0203 */
[----:B------:R-:W-:-:S07]  /*c4c0*/  SHF.L.U32 R0, R2, 0x1f, RZ ;  /* 0x0000001f02007819 */ /* 0x000fce00000006ff */
.L_x_312:
[----:B-1----:R1:W2:Y:S02]  /*c4d0*/  SYNCS.PHASECHK.TRANS64.TRYWAIT P0, [R3+URZ], R0 ;  /* 0x00000000030075a7 */ /* 0x0022a4000800017f */
[----:B--2---:R-:W-:Y:S05]  /*c4e0*/  @!P0 NANOSLEEP.SYNCS 0x989680 ;  /* 0x009896800000895d */ /* 0x004fea0003900000 */
[----:B------:R-:W2:Y:S02]  /*c4f0*/  @!P0 SYNCS.PHASECHK.TRANS64 P0, [R3+URZ], R0 ;  /* 0x00000000030085a7 */ /* 0x000ea4000800007f */
[----:B--2---:R-:W-:Y:S05]  /*c500*/  @!P0 BRA `(.L_x_312) ;  /* 0xfffffffc00f08947 */ /* 0x004fea000383ffff */
.L_x_308:
[----:B------:R-:W-:Y:S05]  /*c510*/  BSYNC B0 ;  /* 0x0000000000007941 */ /* 0x000fea0003800000 */
.L_x_307:
[----:B------:R-:W-:Y:S05]  /*c520*/  EXIT ;  /* 0x000000000000794d */ /* 0x000fea0003800000 */
.L_x_21:
[----:B----4-:R4:W0:Y:S02]  /*c530*/  SYNCS.PHASECHK.TRANS64.TRYWAIT P1, [R3+URZ], R0 ;  /* 0x00000000030075a7 */ /* 0x010824000802017f */
[----:B0-----:R-:W-:Y:S05]  /*c540*/  @!P1 NANOSLEEP.SYNCS 0x989680 ;  /* 0x009896800000995d */ /* 0x001fea0003900000 */
[----:B------:R-:W0:Y:S02]  /*c550*/  @!P1 SYNCS.PHASECHK.TRANS64 P1, [R3+URZ], R0 ;  /* 0x00000000030095a7 */ /* 0x000e24000802007f */
[----:B0-----:R-:W-:Y:S05]  /*c560*/  @!P1 BRA `(.L_x_21) ;  /* 0xfffffffc00f09947 */ /* 0x001fea000383ffff */
[----:B------:R-:W-:Y:S05]  /*c570*/  BRA `(.L_x_20) ;  /* 0xffffff4c00e07947 */ /* 0x000fea000383ffff */
.L_x_26:
[----:B-1----:R1:W3:Y:S02]  /*c580*/  SYNCS.PHASECHK.TRANS64.TRYWAIT P1, [R5+URZ], R4 ;  /* 0x00000004050075a7 */ /* 0x0022e4000802017f */
[----:B---3--:R-:W-:Y:S05]  /*c590*/  @!P1 NANOSLEEP.SYNCS 0x989680 ;  /* 0x009896800000995d */ /* 0x008fea0003900000 */
[----:B------:R-:W3:Y:S02]  /*c5a0*/  @!P1 SYNCS.PHASECHK.TRANS64 P1, [R5+URZ], R4 ;  /* 0x00000004050095a7 */ /* 0x000ee4000802007f */
[----:B---3--:R-:W-:Y:S05]  /*c5b0*/  @!P1 BRA `(.L_x_26) ;  /* 0xfffffffc00f09947 */ /* 0x008fea000383ffff */
[----:B------:R-:W-:Y:S05]  /*c5c0*/  BRA `(.L_x_25) ;  /* 0xffffff5400207947 */ /* 0x000fea000383ffff */
.L_x_295:
[----:B------:R-:W-:Y:S01]  /*c5d0*/  BSSY B1, `(.L_x_313) ;  /* 0x0000006000017945 */ /* 0x000fe20003800000 */
[----:B------:R-:W-:-:S07]  /*c5e0*/  IMAD.MOV.U32 R15, RZ, RZ, -0x1 ;  /* 0xffffffffff0f7424 */ /* 0x000fce00078e00ff */
[----:B------:R-:W-:Y:S05]  /*c5f0*/  WARPSYNC.COLLECTIVE R15, `(.L_x_314) ;  /* 0x000000000f0c7348 */ /* 0x000fea0003c00000 */
[----:B------:R-:W-:Y:S02]  /*c600*/  ELECT P6, UR62, PT ;  /* 0x00000000003e782f */ /* 0x000fe400038c0000 */
[----:B------:R-:W-:Y:S01]  /*c610*/  MOV R14, UR62 ;  /* 0x0000003e000e7c02 */ /* 0x000fe20008000f00 */
[----:B------:R-:W-:Y:S10]  /*c620*/  ENDCOLLECTIVE ;  /* 0x000000000000791b */ /* 0x000ff40003800000 */
.L_x_314:
[----:B------:R-:W-:Y:S05]  /*c630*/  BSYNC B1 ;  /* 0x0000000000017941 */ /* 0x000fea0003800000 */
.L_x_313:
[----:B------:R-:W-:Y:S05]  /*c640*/  BRA `(.L_x_315) ;  /* 0xfffffff0005c7947 */ /* 0x000fea000383ffff */
.L_x_298:
[----:B0-----:R0:W1:Y:S02]  /*c650*/  SYNCS.PHASECHK.TRANS64.TRYWAIT P0, [R14+URZ+0x18], R7 ;  /* 0x000018070e0075a7 */ /* 0x001064000800017f */
[----:B-1----:R-:W-:Y:S05]  /*c660*/  @!P0 NANOSLEEP.SYNCS 0x989680 ;  /* 0x009896800000895d */ /* 0x002fea0003900000 */
[----:B------:R-:W1:Y:S02]  /*c670*/  @!P0 SYNCS.PHASECHK.TRANS64 P0, [R14+URZ+0x18], R7 ;  /* 0x000018070e0085a7 */ /* 0x000e64000800007f */
[----:B-1----:R-:W-:Y:S05]  /*c680*/  @!P0 BRA `(.L_x_298) ;  /* 0xfffffffc00f08947 */ /* 0x002fea000383ffff */
[----:B------:R-:W-:Y:S05]  /*c690*/  BRA `(.L_x_316) ;  /* 0xfffffff000987947 */ /* 0x000fea000383ffff */
.L_x_306:
[----:B------:R-:W-:Y:S01]  /*c6a0*/  BSSY B0, `(.L_x_317) ;  /* 0x0000006000007945 */ /* 0x000fe20003800000 */
[----:B------:R-:W-:-:S07]  /*c6b0*/  IMAD.MOV.U32 R15, RZ, RZ, -0x1 ;  /* 0xffffffffff0f7424 */ /* 0x000fce00078e00ff */
[----:B------:R-:W-:Y:S05]  /*c6c0*/  WARPSYNC.COLLECTIVE R15, `(.L_x_318) ;  /* 0x000000000f0c7348 */ /* 0x000fea0003c00000 */
[----:B------:R-:W-:Y:S02]  /*c6d0*/  ELECT P6, UR62, PT ;  /* 0x00000000003e782f */ /* 0x000fe400038c0000 */
[----:B------:R-:W-:Y:S01]  /*c6e0*/  MOV R14, UR62 ;  /* 0x0000003e000e7c02 */ /* 0x000fe20008000f00 */
[----:B------:R-:W-:Y:S10]  /*c6f0*/  ENDCOLLECTIVE ;  /* 0x000000000000791b */ /* 0x000ff40003800000 */
.L_x_318:
[----:B------:R-:W-:Y:S05]  /*c700*/  BSYNC B0 ;  /* 0x0000000000007941 */ /* 0x000fea0003800000 */
.L_x_317:
[----:B------:R-:W-:Y:S05]  /*c710*/  BRA `(.L_x_319) ;  /* 0xfffffff800f47947 */ /* 0x000fea000383ffff */
.L_x_310:
[----:B0-----:R0:W1:Y:S02]  /*c720*/  SYNCS.PHASECHK.TRANS64.TRYWAIT P0, [R7+URZ], R2 ;  /* 0x00000002070075a7 */ /* 0x001064000800017f */
[----:B-1----:R-:W-:Y:S05]  /*c730*/  @!P0 NANOSLEEP.SYNCS 0x989680 ;  /* 0x009896800000895d */ /* 0x002fea0003900000 */
[----:B------:R-:W1:Y:S02]  /*c740*/  @!P0 SYNCS.PHASECHK.TRANS64 P0, [R7+URZ], R2 ;  /* 0x00000002070085a7 */ /* 0x000e64000800007f */
[----:B-1----:R-:W-:Y:S05]  /*c750*/  @!P0 BRA `(.L_x_310) ;  /* 0xfffffffc00f08947 */ /* 0x002fea000383ffff */
[----:B------:R-:W-:Y:S05]  /*c760*/  BRA `(.L_x_320) ;  /* 0xfffffffc00347947 */ /* 0x000fea000383ffff */
.L_x_311:
[----:B0-----:R0:W1:Y:S02]  /*c770*/  SYNCS.PHASECHK.TRANS64.TRYWAIT P0, [R9+URZ], R4 ;  /* 0x00000004090075a7 */ /* 0x001064000800017f */
[----:B-1----:R-:W-:Y:S05]  /*c780*/  @!P0 NANOSLEEP.SYNCS 0x989680 ;  /* 0x009896800000895d */ /* 0x002fea0003900000 */
[----:B------:R-:W1:Y:S02]  /*c790*/  @!P0 SYNCS.PHASECHK.TRANS64 P0, [R9+URZ], R4 ;  /* 0x00000004090085a7 */ /* 0x000e64000800007f */
[----:B-1----:R-:W-:Y:S05]  /*c7a0*/  @!P0 BRA `(.L_x_311) ;  /* 0xfffffffc00f08947 */ /* 0x002fea000383ffff */
[----:B------:R-:W-:Y:S05]  /*c7b0*/  BRA `(.L_x_321) ;  /* 0xfffffffc003c7947 */ /* 0x000fea000383ffff */
.L_x_322:
[----:B------:R-:W-:-:S00]  /*c7c0*/  BRA `(.L_x_322) ;  /* 0xfffffffc00fc7947 */ /* 0x000fc0000383ffff */
[----:B------:R-:W-:-:S00]  /*c7d0*/  NOP ;  /* 0x0000000000007918 */ /* 0x000fc00000000000 */
        /* <DEDUP_REMOVED lines=10> */
.L_x_323:


//--------------------- .nv.global.init           --------------------------
	.section	.nv.global.init,"aw",@progbits
.nv.global.init:
	.type		$str$22,@object
	.size		$str$22,($str$23 - $str$22)
$str$22:
        /*0000*/ 	.byte	0x6b, 0x5f, 0x74, 0x69, 0x6c, 0x65, 0x5f, 0x63, 0x6f, 0x75, 0x6e, 0x74, 0x20, 0x3e, 0x3d, 0x20
        /*0010*/ 	.byte	0x31, 0x00
	.type		$str$23,@object
	.size		$str$23,(__unnamed_1 - $str$23)
$str$23:
        /*0012*/ 	.byte	0x2f, 0x74, 0x6d, 0x70, 0x2f, 0x63, 0x75, 0x74, 0x6c, 0x61, 0x73, 0x73, 0x5f, 0x73, 0x77, 0x65
        /*0022*/ 	.byte	0x65, 0x70, 0x5f, 0x73, 0x72, 0x63, 0x2f, 0x69, 0x6e, 0x63, 0x6c, 0x75, 0x64, 0x65, 0x2f, 0x63
        /*0032*/ 	.byte	0x75, 0x74, 0x6c, 0x61, 0x73, 0x73, 0x2f, 0x67, 0x65, 0x6d, 0x6d, 0x2f, 0x63, 0x6f, 0x6c, 0x6c
        /*0042*/ 	.byte	0x65, 0x63, 0x74, 0x69, 0x76, 0x65, 0x2f, 0x73, 0x6d, 0x39, 0x30, 0x5f, 0x6d, 0x6d, 0x61, 0x5f
        /*0052*/ 	.byte	0x74, 0x6d, 0x61, 0x5f, 0x67, 0x6d, 0x6d, 0x61, 0x5f, 0x73, 0x73, 0x5f, 0x77, 0x61, 0x72, 0x70
        /*0062*/ 	.byte	0x73, 0x70, 0x65, 0x63, 0x69, 0x61, 0x6c, 0x69, 0x7a, 0x65, 0x64, 0x2e, 0x68, 0x70, 0x70, 0x00
	.type		__unnamed_1,@object
	.size		__unnamed_1,(.L_0 - __unnamed_1)
__unnamed_1:
        /*0072*/ 	.byte	0x76, 0x6f, 0x69, 0x64, 0x20, 0x63, 0x75, 0x74, 0x6c, 0x61, 0x73, 0x73, 0x3a, 0x3a, 0x67, 0x65
        /* <DEDUP_REMOVED lines=181> */
        /*0bd2*/ 	.byte	0x3a, 0x69, 0x64, 0x65, 0x6e, 0x74, 0x69, 0x74, 0x79, 0x5d, 0x00
.L_0:


//--------------------- .nv.shared._ZN7cutlass13device_kernelINS_4gemm6kernel13GemmUniversalIN4cute5tupleIJiiiiEEENS1_10collective13CollectiveMmaINS1_34MainloopSm90TmaGmmaWarpSpecializedILi3ENS5_IJNS4_1CILi2EEESB_NSA_ILi1EEEEEENS1_35KernelTmaWarpSpecializedCooperativeEEENS5_IJNSA_ILi256EEENSA_ILi128EEENSA_ILi64EEEEEENS_10bfloat16_tENS5_IJlSC_lEEESK_SL_NS4_8TiledMMAINS4_8MMA_AtomIJNS4_4SM904GMMA28MMA_64x128x16_F32BF16BF16_SSILNSP_5MajorE0ELSR_0ELNSP_7ScaleInE1ELSS_1EEEEEENS4_6LayoutINS5_IJSB_SC_SC_EEENS5_IJSC_NSA_ILi0EEESX_EEEEENS5_IJNS4_10UnderscoreES10_S10_EEEEENS4_23SM90_TMA_LOAD_MULTICASTENS4_14ComposedLayoutINS4_7SwizzleILi3ELi4ELi3EEENS4_18smem_ptr_flag_bitsILi16EEENSV_INS5_IJNSA_ILi8EEESI_EEENS5_IJSI_SC_EEEEEEEvNS4_8identityES13_S1D_vS1E_EENS_8epilogue10collective6detail29Sm90TmaWarpSpecializedAdapterINS1H_15DefaultEpilogueISK_SL_SL_NS1G_6thread17LinearCombinationISK_Li1EffLNS1L_9ScaleType4KindE0ELNS_15FloatRoundStyleE2ESK_EENS1_15EpilogueDefaultEEEEEvvEEEEvNT_6ParamsE --------------------------
	.section	.nv.shared._ZN7cutlass13device_kernelINS_4gemm6kernel13GemmUniversalIN4cute5tupleIJiiiiEEENS1_10collective13CollectiveMmaINS1_34MainloopSm90TmaGmmaWarpSpecializedILi3ENS5_IJNS4_1CILi2EEESB_NSA_ILi1EEEEEENS1_35KernelTmaWarpSpecializedCooperativeEEENS5_IJNSA_ILi256EEENSA_ILi128EEENSA_ILi64EEEEEENS_10bfloat16_tENS5_IJlSC_lEEESK_SL_NS4_8TiledMMAINS4_8MMA_AtomIJNS4_4SM904GMMA28MMA_64x128x16_F32BF16BF16_SSILNSP_5MajorE0ELSR_0ELNSP_7ScaleInE1ELSS_1EEEEEENS4_6LayoutINS5_IJSB_SC_SC_EEENS5_IJSC_NSA_ILi0EEESX_EEEEENS5_IJNS4_10UnderscoreES10_S10_EEEEENS4_23SM90_TMA_LOAD_MULTICASTENS4_14ComposedLayoutINS4_7SwizzleILi3ELi4ELi3EEENS4_18smem_ptr_flag_bitsILi16EEENSV_INS5_IJNSA_ILi8EEESI_EEENS5_IJSI_SC_EEEEEEEvNS4_8identityES13_S1D_vS1E_EENS_8epilogue10collective6detail29Sm90TmaWarpSpecializedAdapterINS1H_15DefaultEpilogueISK_SL_SL_NS1G_6thread17LinearCombinationISK_Li1EffLNS1L_9ScaleType4KindE0ELNS_15FloatRoundStyleE2ESK_EENS1_15EpilogueDefaultEEEEEvvEEEEvNT_6ParamsE,"aw",@nobits
	.sectionflags	@""
	.align	16
	.zero		1024


//--------------------- .nv.shared.reserved.0     --------------------------
	.section	.nv.shared.reserved.0,"aw",@nobits
	.weak		__nv_reservedSMEM_offset_0_alias
	.size		__nv_reservedSMEM_offset_0_alias, 0, 0
	.other		__nv_reservedSMEM_offset_0_alias,@"STO_CUDA_RESERVED_SHARED STV_DEFAULT"
__nv_reservedSMEM_offset_0_alias:
	.zero		0


//--------------------- .nv.global                --------------------------
	.section	.nv.global,"aw",@nobits
.nv.global:
	.type		_ZN39_INTERNAL_0b290ed7_4_k_cu_70ac67fa_35274cute1_E,@object
	.size		_ZN39_INTERNAL_0b290ed7_4_k_cu_70ac67fa_35274cute1_E,(_ZN39_INTERNAL_0b290ed7_4_k_cu_70ac67fa_35274cuda3std3__45__cpo6cbeginE - _ZN39_INTERNAL_0b290ed7_4_k_cu_70ac67fa_35274cute1_E)
_ZN39_INTERNAL_0b290ed7_4_k_cu_70ac67fa_35274cute1_E:
	.zero		1
	.type		_ZN39_INTERNAL_0b290ed7_4_k_cu_70ac67fa_35274cuda3std3__45__cpo6cbeginE,@object
	.size		_ZN39_INTERNAL_0b290ed7_4_k_cu_70ac67fa_35274cuda3std3__45__cpo6cbeginE,(_ZN39_INTERNAL_0b290ed7_4_k_cu_70ac67fa_35274cuda3std3__48in_placeE - _ZN39_INTERNAL_0b290ed7_4_k_cu_70ac67fa_35274cuda3std3__45__cpo6cbeginE)
_ZN39_INTERNAL_0b290ed7_4_k_cu_70ac67fa_35274cuda3std3__45__cpo6cbeginE:
	.zero		1
	.type		_ZN39_INTERNAL_0b290ed7_4_k_cu_70ac67fa_35274cuda3std3__48in_placeE,@object
	.size		_ZN39_INTERNAL_0b290ed7_4_k_cu_70ac67fa_35274cuda3std3__48in_placeE,(_ZN39_INTERNAL_0b290ed7_4_k_cu_70ac67fa_35274cuda3std6ranges3__45__cpo9iter_moveE - _ZN39_INTERNAL_0b290ed7_4_k_cu_70ac67fa_35274cuda3std3__48in_placeE)
_ZN39_INTERNAL_0b290ed7_4_k_cu_70ac67fa_35274cuda3std3__48in_placeE:
	.zero		1
	.type		_ZN39_INTERNAL_0b290ed7_4_k_cu_70ac67fa_35274cuda3std6ranges3__45__cpo9iter_moveE,@object
	.size		_ZN39_INTERNAL_0b290ed7_4_k_cu_70ac67fa_35274cuda3std6ranges3__45__cpo9iter_moveE,(_ZN39_INTERNAL_0b290ed7_4_k_cu_70ac67fa_35274cuda3std3__45__cpo5beginE - _ZN39_INTERNAL_0b290ed7_4_k_cu_70ac67fa_35274cuda3std6ranges3__45__cpo9iter_moveE)
_ZN39_INTERNAL_0b290ed7_4_k_cu_70ac67fa_35274cuda3std6ranges3__45__cpo9iter_moveE:
	.zero		1
	.type		_ZN39_INTERNAL_0b290ed7_4_k_cu_70ac67fa_35274cuda3std3__45__cpo5beginE,@object
	.size		_ZN39_INTERNAL_0b290ed7_4_k_cu_70ac67fa_35274cuda3std3__45__cpo5beginE,(_ZN39_INTERNAL_0b290ed7_4_k_cu_70ac67fa_35274cuda3std3__441_GLOBAL__N__0b290ed7_4_k_cu_70ac67fa_35276ignoreE - _ZN39_INTERNAL_0b290ed7_4_k_cu_70ac67fa_35274cuda3std3__45__cpo5beginE)
_ZN39_INTERNAL_0b290ed7_4_k_cu_70ac67fa_35274cuda3std3__45__cpo5beginE:
	.zero		1
	.type		_ZN39_INTERNAL_0b290ed7_4_k_cu_70ac67fa_35274cuda3std3__441_GLOBAL__N__0b290ed7_4_k_cu_70ac67fa_35276ignoreE,@object
	.size		_ZN39_INTERNAL_0b290ed7_4_k_cu_70ac67fa_35274cuda3std3__441_GLOBAL__N__0b290ed7_4_k_cu_70ac67fa_35276ignoreE,(_ZN39_INTERNAL_0b290ed7_4_k_cu_70ac67fa_35274cute7productE - _ZN39_INTERNAL_0b290ed7_4_k_cu_70ac67fa_35274cuda3std3__441_GLOBAL__N__0b290ed7_4_k_cu_70ac67fa_35276ignoreE)
_ZN39_INTERNAL_0b290ed7_4_k_cu_70ac67fa_35274cuda3std3__441_GLOBAL__N__0b290ed7_4_k_cu_70ac67fa_35276ignoreE:
	.zero		1
	.type		_ZN39_INTERNAL_0b290ed7_4_k_cu_70ac67fa_35274cute7productE,@object
	.size		_ZN39_INTERNAL_0b290ed7_4_k_cu_70ac67fa_35274cute7productE,(_ZN39_INTERNAL_0b290ed7_4_k_cu_70ac67fa_35274cuda3std3__45__cpo3endE - _ZN39_INTERNAL_0b290ed7_4_k_cu_70ac67fa_35274cute7productE)
_ZN39_INTERNAL_0b290ed7_4_k_cu_70ac67fa_35274cute7productE:
	.zero		1
	.type		_ZN39_INTERNAL_0b290ed7_4_k_cu_70ac67fa_35274cuda3std3__45__cpo3endE,@object
	.size		_ZN39_INTERNAL_0b290ed7_4_k_cu_70ac67fa_35274cuda3std3__45__cpo3endE,(_ZN39_INTERNAL_0b290ed7_4_k_cu_70ac67fa_35274cuda3std3__419piecewise_constructE - _ZN39_INTERNAL_0b290ed7_4_k_cu_70ac67fa_35274cuda3std3__45__cpo3endE)
_ZN39_INTERNAL_0b290ed7_4_k_cu_70ac67fa_35274cuda3std3__45__cpo3endE:
	.zero		1
	.type		_ZN39_INTERNAL_0b290ed7_4_k_cu_70ac67fa_35274cuda3std3__419piecewise_constructE,@object
	.size		_ZN39_INTERNAL_0b290ed7_4_k_cu_70ac67fa_35274cuda3std3__419piecewise_constructE,(_ZN39_INTERNAL_0b290ed7_4_k_cu_70ac67fa_35274cuda3std3__45__cpo4cendE - _ZN39_INTERNAL_0b290ed7_4_k_cu_70ac67fa_35274cuda3std3__419piecewise_constructE)
_ZN39_INTERNAL_0b290ed7_4_k_cu_70ac67fa_35274cuda3std3__419piecewise_constructE:
	.zero		1
	.type		_ZN39_INTERNAL_0b290ed7_4_k_cu_70ac67fa_35274cuda3std3__45__cpo4cendE,@object
	.size		_ZN39_INTERNAL_0b290ed7_4_k_cu_70ac67fa_35274cuda3std3__45__cpo4cendE,(_ZN39_INTERNAL_0b290ed7_4_k_cu_70ac67fa_35274cuda3std6ranges3__45__cpo4swapE - _ZN39_INTERNAL_0b290ed7_4_k_cu_70ac67fa_35274cuda3std3__45__cpo4cendE)
_ZN39_INTERNAL_0b290ed7_4_k_cu_70ac67fa_35274cuda3std3__45__cpo4cendE:
	.zero		1
	.type		_ZN39_INTERNAL_0b290ed7_4_k_cu_70ac67fa_35274cuda3std6ranges3__45__cpo4swapE,@object
	.size		_ZN39_INTERNAL_0b290ed7_4_k_cu_70ac67fa_35274cuda3std6ranges3__45__cpo4swapE,(.L_8 - _ZN39_INTERNAL_0b290ed7_4_k_cu_70ac67fa_35274cuda3std6ranges3__45__cpo4swapE)
_ZN39_INTERNAL_0b290ed7_4_k_cu_70ac67fa_35274cuda3std6ranges3__45__cpo4swapE:
	.zero		1
.L_8:


//--------------------- .nv.constant0._ZN7cutlass13device_kernelINS_4gemm6kernel13GemmUniversalIN4cute5tupleIJiiiiEEENS1_10collective13CollectiveMmaINS1_34MainloopSm90TmaGmmaWarpSpecializedILi3ENS5_IJNS4_1CILi2EEESB_NSA_ILi1EEEEEENS1_35KernelTmaWarpSpecializedCooperativeEEENS5_IJNSA_ILi256EEENSA_ILi128EEENSA_ILi64EEEEEENS_10bfloat16_tENS5_IJlSC_lEEESK_SL_NS4_8TiledMMAINS4_8MMA_AtomIJNS4_4SM904GMMA28MMA_64x128x16_F32BF16BF16_SSILNSP_5MajorE0ELSR_0ELNSP_7ScaleInE1ELSS_1EEEEEENS4_6LayoutINS5_IJSB_SC_SC_EEENS5_IJSC_NSA_ILi0EEESX_EEEEENS5_IJNS4_10UnderscoreES10_S10_EEEEENS4_23SM90_TMA_LOAD_MULTICASTENS4_14ComposedLayoutINS4_7SwizzleILi3ELi4ELi3EEENS4_18smem_ptr_flag_bitsILi16EEENSV_INS5_IJNSA_ILi8EEESI_EEENS5_IJSI_SC_EEEEEEEvNS4_8identityES13_S1D_vS1E_EENS_8epilogue10collective6detail29Sm90TmaWarpSpecializedAdapterINS1H_15DefaultEpilogueISK_SL_SL_NS1G_6thread17LinearCombinationISK_Li1EffLNS1L_9ScaleType4KindE0ELNS_15FloatRoundStyleE2ESK_EENS1_15EpilogueDefaultEEEEEvvEEEEvNT_6ParamsE --------------------------
	.section	.nv.constant0._ZN7cutlass13device_kernelINS_4gemm6kernel13GemmUniversalIN4cute5tupleIJiiiiEEENS1_10collective13CollectiveMmaINS1_34MainloopSm90TmaGmmaWarpSpecializedILi3ENS5_IJNS4_1CILi2EEESB_NSA_ILi1EEEEEENS1_35KernelTmaWarpSpecializedCooperativeEEENS5_IJNSA_ILi256EEENSA_ILi128EEENSA_ILi64EEEEEENS_10bfloat16_tENS5_IJlSC_lEEESK_SL_NS4_8TiledMMAINS4_8MMA_AtomIJNS4_4SM904GMMA28MMA_64x128x16_F32BF16BF16_SSILNSP_5MajorE0ELSR_0ELNSP_7ScaleInE1ELSS_1EEEEEENS4_6LayoutINS5_IJSB_SC_SC_EEENS5_IJSC_NSA_ILi0EEESX_EEEEENS5_IJNS4_10UnderscoreES10_S10_EEEEENS4_23SM90_TMA_LOAD_MULTICASTENS4_14ComposedLayoutINS4_7SwizzleILi3ELi4ELi3EEENS4_18smem_ptr_flag_bitsILi16EEENSV_INS5_IJNSA_ILi8EEESI_EEENS5_IJSI_SC_EEEEEEEvNS4_8identityES13_S1D_vS1E_EENS_8epilogue10collective6detail29Sm90TmaWarpSpecializedAdapterINS1H_15DefaultEpilogueISK_SL_SL_NS1G_6thread17LinearCombinationISK_Li1EffLNS1L_9ScaleType4KindE0ELNS_15FloatRoundStyleE2ESK_EENS1_15EpilogueDefaultEEEEEvvEEEEvNT_6ParamsE,"a",@progbits
	.sectionflags	@""
	.align	4
.nv.constant0._ZN7cutlass13device_kernelINS_4gemm6kernel13GemmUniversalIN4cute5tupleIJiiiiEEENS1_10collective13CollectiveMmaINS1_34MainloopSm90TmaGmmaWarpSpecializedILi3ENS5_IJNS4_1CILi2EEESB_NSA_ILi1EEEEEENS1_35KernelTmaWarpSpecializedCooperativeEEENS5_IJNSA_ILi256EEENSA_ILi128EEENSA_ILi64EEEEEENS_10bfloat16_tENS5_IJlSC_lEEESK_SL_NS4_8TiledMMAINS4_8MMA_AtomIJNS4_4SM904GMMA28MMA_64x128x16_F32BF16BF16_SSILNSP_5MajorE0ELSR_0ELNSP_7ScaleInE1ELSS_1EEEEEENS4_6LayoutINS5_IJSB_SC_SC_EEENS5_IJSC_NSA_ILi0EEESX_EEEEENS5_IJNS4_10UnderscoreES10_S10_EEEEENS4_23SM90_TMA_LOAD_MULTICASTENS4_14ComposedLayoutINS4_7SwizzleILi3ELi4ELi3EEENS4_18smem_ptr_flag_bitsILi16EEENSV_INS5_IJNSA_ILi8EEESI_EEENS5_IJSI_SC_EEEEEEEvNS4_8identityES13_S1D_vS1E_EENS_8epilogue10collective6detail29Sm90TmaWarpSpecializedAdapterINS1H_15DefaultEpilogueISK_SL_SL_NS1G_6thread17LinearCombinationISK_Li1EffLNS1L_9ScaleType4KindE0ELNS_15FloatRoundStyleE2ESK_EENS1_15EpilogueDefaultEEEEEvvEEEEvNT_6ParamsE:
	.zero		1664


//--------------------- SYMBOLS --------------------------

	.type		.nv.reservedSmem.offset0,@object
	.size		.nv.reservedSmem.offset0,0x4
	.type		__assertfail,@function
